// auto-generated by cutlass_sweep.gemm — config: {"arch": "sm_90", "cluster_m": 2, "cluster_n": 1, "dtype": "e4m3", "dtype_b": "e4m3", "layout": "nt", "stages": 0, "tile_k": 32, "tile_m": 128, "tile_n": 64}
#include "cutlass/cutlass.h"
#include "cutlass/gemm/collective/collective_builder.hpp"
#include "cutlass/gemm/device/gemm_universal_adapter.h"
#include "cutlass/gemm/kernel/gemm_universal.hpp"
#include "cutlass/epilogue/collective/collective_builder.hpp"

using ElemA = cutlass::float_e4m3_t;
using ElemB = cutlass::float_e4m3_t;
using ElemCD = cutlass::float_e4m3_t;
using Acc  = float;
using TileShape    = cute::Shape<cute::_128, cute::_64, cute::_32>;
using ClusterShape = cute::Shape<cute::_2, cute::_1, cute::_1>;

using CollectiveEpilogue = typename cutlass::epilogue::collective::CollectiveBuilder<
    cutlass::arch::Sm90, cutlass::arch::OpClassTensorOp,
    TileShape, ClusterShape,
    cutlass::epilogue::collective::EpilogueTileAuto,
    Acc, Acc,
    ElemCD, cutlass::layout::RowMajor, 128 / cutlass::sizeof_bits<ElemCD>::value,
    ElemCD, cutlass::layout::RowMajor, 128 / cutlass::sizeof_bits<ElemCD>::value,
    cutlass::epilogue::collective::EpilogueScheduleAuto
  >::CollectiveOp;

using CollectiveMainloop = typename cutlass::gemm::collective::CollectiveBuilder<
    cutlass::arch::Sm90, cutlass::arch::OpClassTensorOp,
    ElemA, cutlass::layout::RowMajor, 128 / cutlass::sizeof_bits<ElemA>::value,
    ElemB, cutlass::layout::ColumnMajor, 128 / cutlass::sizeof_bits<ElemB>::value,
    Acc,
    TileShape, ClusterShape,
    cutlass::gemm::collective::StageCountAutoCarveout<static_cast<int>(sizeof(typename CollectiveEpilogue::SharedStorage))>,
    cutlass::gemm::collective::KernelScheduleAuto
  >::CollectiveOp;

using GemmKernel = cutlass::gemm::kernel::GemmUniversal<
    cute::Shape<int,int,int,int>,
    CollectiveMainloop,
    CollectiveEpilogue
>;
using Gemm = cutlass::gemm::device::GemmUniversalAdapter<GemmKernel>;

// Force the device kernel symbol into the cubin without needing a host main.
auto* _anchor = &cutlass::device_kernel<GemmKernel>;


// ===== COMPILED SASS (sm_90a) =====

	.target	sm_90a

	.elftype	@"ET_EXEC"


//--------------------- .note.nv.tkinfo           --------------------------
	.section	.note.nv.tkinfo,"",@"SHT_NOTE"
	.sectionflags	@"SHF_NOTE_NV_TKINFO"
	.tkinfo
        /*0018*/ 	.word	0x00000002
        /*0030*/ 	.string	""
        /*0030*/ 	.string	"ptxas"
        /*0030*/ 	.string	"Cuda compilation tools, release 13.0, V13.0.88"
        /*0030*/ 	.string	"Build cuda_13.0.r13.0/compiler.36424714_0"
        /*0030*/ 	.string	"-arch sm_90a -m 64 "



//--------------------- .note.nv.cuinfo           --------------------------
	.section	.note.nv.cuinfo,"",@"SHT_NOTE"
	.sectionflags	@"SHF_NOTE_NV_CUINFO"
        /*0018*/ 	.short	0x0002
        /*001a*/ 	.short	0x005a
        /*001c*/ 	.short	0x0082
	.zero		2


//--------------------- .nv.info                  --------------------------
	.section	.nv.info,"",@"SHT_CUDA_INFO"
	.align	4


	//----- nvinfo : EIATTR_REGCOUNT
	.align		4
        /*0000*/ 	.byte	0x04, 0x2f
        /*0002*/ 	.short	(.L_12 - .L_11)
	.align		4
.L_11:
        /*0004*/ 	.word	index@(_ZN7cutlass13device_kernelINS_4gemm6kernel13GemmUniversalIN4cute5tupleIJiiiiEEENS1_10collective13CollectiveMmaINS1_37MainloopSm90TmaGmmaWarpSpecializedFP8ILi37ENS5_IJNS4_1CILi2EEENSA_ILi1EEESC_EEENS1_35KernelTmaWarpSpecializedCooperativeEEENS5_IJNSA_ILi128EEENSA_ILi64EEENSA_ILi32EEEEEENS_12float_e4m3_tENS5_IJlSC_lEEESK_SL_NS4_8TiledMMAINS4_8MMA_AtomIJNS4_4SM904GMMA30MMA_64x64x32_F32E4M3E4M3_SS_TNILNSP_7ScaleInE1ELSR_1EEEEEENS4_6LayoutISD_NS5_IJSC_NSA_ILi0EEESV_EEEEENS5_IJNS4_10UnderscoreESY_SY_EEEEENS4_13SM90_TMA_LOADENS4_14ComposedLayoutINS4_7SwizzleILi1ELi4ELi3EEENS4_18smem_ptr_flag_bitsILi8EEENSU_INS5_IJNSA_ILi8EEESI_EEENS5_IJSI_SC_EEEEEEEvNS4_8identityENS4_23SM90_TMA_LOAD_MULTICASTES1B_vS1C_EENS_8epilogue10collective6detail29Sm90TmaWarpSpecializedAdapterINS1G_15DefaultEpilogueISK_SL_SL_NS1F_6thread17LinearCombinationISK_Li1EffLNS1K_9ScaleType4KindE0ELNS_15FloatRoundStyleE2ESK_EENS1_15EpilogueDefaultEEEEEvvEEEEvNT_6ParamsE)
        /*0008*/ 	.word	0x000000a8


	//----- nvinfo : EIATTR_FRAME_SIZE
	.align		4
.L_12:
        /*000c*/ 	.byte	0x04, 0x11
        /*000e*/ 	.short	(.L_14 - .L_13)
	.align		4
.L_13:
        /*0010*/ 	.word	index@(_ZN7cutlass13device_kernelINS_4gemm6kernel13GemmUniversalIN4cute5tupleIJiiiiEEENS1_10collective13CollectiveMmaINS1_37MainloopSm90TmaGmmaWarpSpecializedFP8ILi37ENS5_IJNS4_1CILi2EEENSA_ILi1EEESC_EEENS1_35KernelTmaWarpSpecializedCooperativeEEENS5_IJNSA_ILi128EEENSA_ILi64EEENSA_ILi32EEEEEENS_12float_e4m3_tENS5_IJlSC_lEEESK_SL_NS4_8TiledMMAINS4_8MMA_AtomIJNS4_4SM904GMMA30MMA_64x64x32_F32E4M3E4M3_SS_TNILNSP_7ScaleInE1ELSR_1EEEEEENS4_6LayoutISD_NS5_IJSC_NSA_ILi0EEESV_EEEEENS5_IJNS4_10UnderscoreESY_SY_EEEEENS4_13SM90_TMA_LOADENS4_14ComposedLayoutINS4_7SwizzleILi1ELi4ELi3EEENS4_18smem_ptr_flag_bitsILi8EEENSU_INS5_IJNSA_ILi8EEESI_EEENS5_IJSI_SC_EEEEEEEvNS4_8identityENS4_23SM90_TMA_LOAD_MULTICASTES1B_vS1C_EENS_8epilogue10collective6detail29Sm90TmaWarpSpecializedAdapterINS1G_15DefaultEpilogueISK_SL_SL_NS1F_6thread17LinearCombinationISK_Li1EffLNS1K_9ScaleType4KindE0ELNS_15FloatRoundStyleE2ESK_EENS1_15EpilogueDefaultEEEEEvvEEEEvNT_6ParamsE)
        /*0014*/ 	.word	0x00000000


	//----- nvinfo : EIATTR_MIN_STACK_SIZE
	.align		4
.L_14:
        /*0018*/ 	.byte	0x04, 0x12
        /*001a*/ 	.short	(.L_16 - .L_15)
	.align		4
.L_15:
        /*001c*/ 	.word	index@(_ZN7cutlass13device_kernelINS_4gemm6kernel13GemmUniversalIN4cute5tupleIJiiiiEEENS1_10collective13CollectiveMmaINS1_37MainloopSm90TmaGmmaWarpSpecializedFP8ILi37ENS5_IJNS4_1CILi2EEENSA_ILi1EEESC_EEENS1_35KernelTmaWarpSpecializedCooperativeEEENS5_IJNSA_ILi128EEENSA_ILi64EEENSA_ILi32EEEEEENS_12float_e4m3_tENS5_IJlSC_lEEESK_SL_NS4_8TiledMMAINS4_8MMA_AtomIJNS4_4SM904GMMA30MMA_64x64x32_F32E4M3E4M3_SS_TNILNSP_7ScaleInE1ELSR_1EEEEEENS4_6LayoutISD_NS5_IJSC_NSA_ILi0EEESV_EEEEENS5_IJNS4_10UnderscoreESY_SY_EEEEENS4_13SM90_TMA_LOADENS4_14ComposedLayoutINS4_7SwizzleILi1ELi4ELi3EEENS4_18smem_ptr_flag_bitsILi8EEENSU_INS5_IJNSA_ILi8EEESI_EEENS5_IJSI_SC_EEEEEEEvNS4_8identityENS4_23SM90_TMA_LOAD_MULTICASTES1B_vS1C_EENS_8epilogue10collective6detail29Sm90TmaWarpSpecializedAdapterINS1G_15DefaultEpilogueISK_SL_SL_NS1F_6thread17LinearCombinationISK_Li1EffLNS1K_9ScaleType4KindE0ELNS_15FloatRoundStyleE2ESK_EENS1_15EpilogueDefaultEEEEEvvEEEEvNT_6ParamsE)
        /*0020*/ 	.word	0x00000000
.L_16:


//--------------------- .nv.compat                --------------------------
	.section	.nv.compat,"",@"SHT_CUDA_COMPAT_INFO"
	.align	4
        /*0000*/ 	.byte	0x02, 0x09, 0x01, 0x00, 0x02, 0x02, 0x04, 0x00, 0x02, 0x05, 0x05, 0x00, 0x03, 0x07, 0x01, 0x01
        /*0010*/ 	.byte	0x02, 0x03, 0x01, 0x00, 0x02, 0x06, 0x01, 0x00, 0x04, 0x0b, 0x08, 0x00, 0x00, 0x00, 0x00, 0x00
        /*0020*/ 	.byte	0x00, 0x00, 0x00, 0x00


//--------------------- .nv.info._ZN7cutlass13device_kernelINS_4gemm6kernel13GemmUniversalIN4cute5tupleIJiiiiEEENS1_10collective13CollectiveMmaINS1_37MainloopSm90TmaGmmaWarpSpecializedFP8ILi37ENS5_IJNS4_1CILi2EEENSA_ILi1EEESC_EEENS1_35KernelTmaWarpSpecializedCooperativeEEENS5_IJNSA_ILi128EEENSA_ILi64EEENSA_ILi32EEEEEENS_12float_e4m3_tENS5_IJlSC_lEEESK_SL_NS4_8TiledMMAINS4_8MMA_AtomIJNS4_4SM904GMMA30MMA_64x64x32_F32E4M3E4M3_SS_TNILNSP_7ScaleInE1ELSR_1EEEEEENS4_6LayoutISD_NS5_IJSC_NSA_ILi0EEESV_EEEEENS5_IJNS4_10UnderscoreESY_SY_EEEEENS4_13SM90_TMA_LOADENS4_14ComposedLayoutINS4_7SwizzleILi1ELi4ELi3EEENS4_18smem_ptr_flag_bitsILi8EEENSU_INS5_IJNSA_ILi8EEESI_EEENS5_IJSI_SC_EEEEEEEvNS4_8identityENS4_23SM90_TMA_LOAD_MULTICASTES1B_vS1C_EENS_8epilogue10collective6detail29Sm90TmaWarpSpecializedAdapterINS1G_15DefaultEpilogueISK_SL_SL_NS1F_6thread17LinearCombinationISK_Li1EffLNS1K_9ScaleType4KindE0ELNS_15FloatRoundStyleE2ESK_EENS1_15EpilogueDefaultEEEEEvvEEEEvNT_6ParamsE --------------------------
	.section	.nv.info._ZN7cutlass13device_kernelINS_4gemm6kernel13GemmUniversalIN4cute5tupleIJiiiiEEENS1_10collective13CollectiveMmaINS1_37MainloopSm90TmaGmmaWarpSpecializedFP8ILi37ENS5_IJNS4_1CILi2EEENSA_ILi1EEESC_EEENS1_35KernelTmaWarpSpecializedCooperativeEEENS5_IJNSA_ILi128EEENSA_ILi64EEENSA_ILi32EEEEEENS_12float_e4m3_tENS5_IJlSC_lEEESK_SL_NS4_8TiledMMAINS4_8MMA_AtomIJNS4_4SM904GMMA30MMA_64x64x32_F32E4M3E4M3_SS_TNILNSP_7ScaleInE1ELSR_1EEEEEENS4_6LayoutISD_NS5_IJSC_NSA_ILi0EEESV_EEEEENS5_IJNS4_10UnderscoreESY_SY_EEEEENS4_13SM90_TMA_LOADENS4_14ComposedLayoutINS4_7SwizzleILi1ELi4ELi3EEENS4_18smem_ptr_flag_bitsILi8EEENSU_INS5_IJNSA_ILi8EEESI_EEENS5_IJSI_SC_EEEEEEEvNS4_8identityENS4_23SM90_TMA_LOAD_MULTICASTES1B_vS1C_EENS_8epilogue10collective6detail29Sm90TmaWarpSpecializedAdapterINS1G_15DefaultEpilogueISK_SL_SL_NS1F_6thread17LinearCombinationISK_Li1EffLNS1K_9ScaleType4KindE0ELNS_15FloatRoundStyleE2ESK_EENS1_15EpilogueDefaultEEEEEvvEEEEvNT_6ParamsE,"",@"SHT_CUDA_INFO"
	.sectionflags	@""
	.align	4


	//----- nvinfo : EIATTR_CUDA_API_VERSION
	.align		4
        /*0000*/ 	.byte	0x04, 0x37
        /*0002*/ 	.short	(.L_18 - .L_17)
.L_17:
        /*0004*/ 	.word	0x00000082


	//----- nvinfo : EIATTR_KPARAM_INFO
	.align		4
.L_18:
        /*0008*/ 	.byte	0x04, 0x17
        /*000a*/ 	.short	(.L_20 - .L_19)
.L_19:
        /*000c*/ 	.word	0x00000000
        /*0010*/ 	.short	0x0000
        /*0012*/ 	.short	0x0070
        /*0014*/ 	.byte	0x00, 0xf0, 0x01, 0x10


	//----- nvinfo : EIATTR_SPARSE_MMA_MASK
	.align		4
.L_20:
        /*0018*/ 	.byte	0x03, 0x50
        /*001a*/ 	.short	0x0000


	//----- nvinfo : EIATTR_MAXREG_COUNT
	.align		4
        /*001c*/ 	.byte	0x03, 0x1b
        /*001e*/ 	.short	0x00a8


	//----- nvinfo : EIATTR_NUM_BARRIERS
	.align		4
        /*0020*/ 	.byte	0x02, 0x4c
        /*0022*/ 	.byte	0x01
	.zero		1


	//----- nvinfo : EIATTR_MERCURY_ISA_VERSION
	.align		4
        /*0024*/ 	.byte	0x03, 0x5f
        /*0026*/ 	.short	0x0101


	//----- nvinfo : EIATTR_INT_WARP_WIDE_INSTR_OFFSETS
	.align		4
        /*0028*/ 	.byte	0x04, 0x31
        /*002a*/ 	.short	(.L_22 - .L_21)


	//   ....[0]....
.L_21:
        /*002c*/ 	.word	0x000008c0


	//   ....[1]....
        /*0030*/ 	.word	0x000009f0


	//   ....[2]....
        /*0034*/ 	.word	0x00000ad0


	//----- nvinfo : EIATTR_COOP_GROUP_MASK_REGIDS
	.align		4
.L_22:
        /*0038*/ 	.byte	0x04, 0x29
        /*003a*/ 	.short	(.L_24 - .L_23)


	//   ....[0]....
.L_23:
        /*003c*/ 	.word	0xffffffff


	//   ....[1]....
        /*0040*/ 	.word	0xffffffff


	//   ....[2]....
        /*0044*/ 	.word	0xffffffff


	//   ....[3]....
        /*0048*/ 	.word	0xffffffff


	//   ....[4]....
        /*004c*/ 	.word	0xffffffff


	//   ....[5]....
        /*0050*/ 	.word	0xffffffff


	//----- nvinfo : EIATTR_COOP_GROUP_INSTR_OFFSETS
	.align		4
.L_24:
        /*0054*/ 	.byte	0x04, 0x28
        /*0056*/ 	.short	(.L_26 - .L_25)


	//   ....[0]....
.L_25:
        /*0058*/ 	.word	0x00000060


	//   ....[1]....
        /*005c*/ 	.word	0x00000070


	//   ....[2]....
        /*0060*/ 	.word	0x00000130


	//   ....[3]....
        /*0064*/ 	.word	0x00000720


	//   ....[4]....
        /*0068*/ 	.word	0x00000c40


	//   ....[5]....
        /*006c*/ 	.word	0x000016b0


	//----- nvinfo : EIATTR_REG_RECONFIG
	.align		4
.L_26:
        /*0070*/ 	.byte	0x01, 0x54
	.zero		2


	//----- nvinfo : EIATTR_MBARRIER_INSTR_OFFSETS
	.align		4
        /*0074*/ 	.byte	0x04, 0x39
        /*0076*/ 	.short	(.L_28 - .L_27)


	//   ....[0]....
.L_27:
        /*0078*/ 	.word	0x00000250
        /*007c*/ 	.word	0x000000ff
        /*0080*/ 	.word	0x00000000
        /*0084*/ 	.short	0x0100
        /*0086*/ 	.byte	0x08
	.zero		1


	//   ....[1]....
        /*0088*/ 	.word	0x00000260
        /*008c*/ 	.word	0x000000ff
        /*0090*/ 	.word	0x00000128
        /*0094*/ 	.short	0x0100
        /*0096*/ 	.byte	0x08
	.zero		1


	//   ....[2]....
        /*0098*/ 	.word	0x00000270
        /*009c*/ 	.word	0x000000ff
        /*00a0*/ 	.word	0x00000008
        /*00a4*/ 	.short	0x0100
        /*00a6*/ 	.byte	0x08
	.zero		1


	//   ....[3]....
        /*00a8*/ 	.word	0x00000280
        /*00ac*/ 	.word	0x000000ff
        /*00b0*/ 	.word	0x00000130
        /*00b4*/ 	.short	0x0100
        /*00b6*/ 	.byte	0x08
	.zero		1


	//   ....[4]....
        /*00b8*/ 	.word	0x00000290
        /*00bc*/ 	.word	0x000000ff
        /*00c0*/ 	.word	0x00000010
        /*00c4*/ 	.short	0x0100
        /*00c6*/ 	.byte	0x08
	.zero		1


	//   ....[5]....
        /*00c8*/ 	.word	0x000002a0
        /*00cc*/ 	.word	0x000000ff
        /*00d0*/ 	.word	0x00000138
        /*00d4*/ 	.short	0x0100
        /*00d6*/ 	.byte	0x08
	.zero		1


	//   ....[6]....
        /*00d8*/ 	.word	0x000002b0
        /*00dc*/ 	.word	0x000000ff
        /*00e0*/ 	.word	0x00000018
        /*00e4*/ 	.short	0x0100
        /*00e6*/ 	.byte	0x08
	.zero		1


	//   ....[7]....
        /*00e8*/ 	.word	0x000002c0
        /*00ec*/ 	.word	0x000000ff
        /*00f0*/ 	.word	0x00000140
        /*00f4*/ 	.short	0x0100
        /*00f6*/ 	.byte	0x08
	.zero		1


	//   ....[8]....
        /*00f8*/ 	.word	0x000002d0
        /*00fc*/ 	.word	0x000000ff
        /*0100*/ 	.word	0x00000020
        /*0104*/ 	.short	0x0100
        /*0106*/ 	.byte	0x08
	.zero		1


	//   ....[9]....
        /*0108*/ 	.word	0x000002e0
        /*010c*/ 	.word	0x000000ff
        /*0110*/ 	.word	0x00000148
        /*0114*/ 	.short	0x0100
        /*0116*/ 	.byte	0x08
	.zero		1


	//   ....[10]....
        /*0118*/ 	.word	0x000002f0
        /*011c*/ 	.word	0x000000ff
        /*0120*/ 	.word	0x00000028
        /*0124*/ 	.short	0x0100
        /*0126*/ 	.byte	0x08
	.zero		1


	//   ....[11]....
        /*0128*/ 	.word	0x00000300
        /*012c*/ 	.word	0x000000ff
        /*0130*/ 	.word	0x00000150
        /*0134*/ 	.short	0x0100
        /*0136*/ 	.byte	0x08
	.zero		1


	//   ....[12]....
        /*0138*/ 	.word	0x00000310
        /*013c*/ 	.word	0x000000ff
        /*0140*/ 	.word	0x00000030
        /*0144*/ 	.short	0x0100
        /*0146*/ 	.byte	0x08
	.zero		1


	//   ....[13]....
        /*0148*/ 	.word	0x00000320
        /*014c*/ 	.word	0x000000ff
        /*0150*/ 	.word	0x00000158
        /*0154*/ 	.short	0x0100
        /*0156*/ 	.byte	0x08
	.zero		1


	//   ....[14]....
        /*0158*/ 	.word	0x00000330
        /*015c*/ 	.word	0x000000ff
        /*0160*/ 	.word	0x00000038
        /*0164*/ 	.short	0x0100
        /*0166*/ 	.byte	0x08
	.zero		1


	//   ....[15]....
        /*0168*/ 	.word	0x00000340
        /*016c*/ 	.word	0x000000ff
        /*0170*/ 	.word	0x00000160
        /*0174*/ 	.short	0x0100
        /*0176*/ 	.byte	0x08
	.zero		1


	//   ....[16]....
        /*0178*/ 	.word	0x00000350
        /*017c*/ 	.word	0x000000ff
        /*0180*/ 	.word	0x00000040
        /*0184*/ 	.short	0x0100
        /*0186*/ 	.byte	0x08
	.zero		1


	//   ....[17]....
        /*0188*/ 	.word	0x00000360
        /*018c*/ 	.word	0x000000ff
        /*0190*/ 	.word	0x00000168
        /*0194*/ 	.short	0x0100
        /*0196*/ 	.byte	0x08
	.zero		1


	//   ....[18]....
        /*0198*/ 	.word	0x00000370
        /*019c*/ 	.word	0x000000ff
        /*01a0*/ 	.word	0x00000048
        /*01a4*/ 	.short	0x0100
        /*01a6*/ 	.byte	0x08
	.zero		1


	//   ....[19]....
        /*01a8*/ 	.word	0x00000380
        /*01ac*/ 	.word	0x000000ff
        /*01b0*/ 	.word	0x00000170
        /*01b4*/ 	.short	0x0100
        /*01b6*/ 	.byte	0x08
	.zero		1


	//   ....[20]....
        /*01b8*/ 	.word	0x00000390
        /*01bc*/ 	.word	0x000000ff
        /*01c0*/ 	.word	0x00000050
        /*01c4*/ 	.short	0x0100
        /*01c6*/ 	.byte	0x08
	.zero		1


	//   ....[21]....
        /*01c8*/ 	.word	0x000003a0
        /*01cc*/ 	.word	0x000000ff
        /*01d0*/ 	.word	0x00000178
        /*01d4*/ 	.short	0x0100
        /*01d6*/ 	.byte	0x08
	.zero		1


	//   ....[22]....
        /*01d8*/ 	.word	0x000003b0
        /*01dc*/ 	.word	0x000000ff
        /*01e0*/ 	.word	0x00000058
        /*01e4*/ 	.short	0x0100
        /*01e6*/ 	.byte	0x08
	.zero		1


	//   ....[23]....
        /*01e8*/ 	.word	0x000003c0
        /*01ec*/ 	.word	0x000000ff
        /*01f0*/ 	.word	0x00000180
        /*01f4*/ 	.short	0x0100
        /*01f6*/ 	.byte	0x08
	.zero		1


	//   ....[24]....
        /*01f8*/ 	.word	0x000003d0
        /*01fc*/ 	.word	0x000000ff
        /*0200*/ 	.word	0x00000060
        /*0204*/ 	.short	0x0100
        /*0206*/ 	.byte	0x08
	.zero		1


	//   ....[25]....
        /*0208*/ 	.word	0x000003e0
        /*020c*/ 	.word	0x000000ff
        /*0210*/ 	.word	0x00000188
        /*0214*/ 	.short	0x0100
        /*0216*/ 	.byte	0x08
	.zero		1


	//   ....[26]....
        /*0218*/ 	.word	0x000003f0
        /*021c*/ 	.word	0x000000ff
        /*0220*/ 	.word	0x00000068
        /*0224*/ 	.short	0x0100
        /*0226*/ 	.byte	0x08
	.zero		1


	//   ....[27]....
        /*0228*/ 	.word	0x00000400
        /*022c*/ 	.word	0x000000ff
        /*0230*/ 	.word	0x00000190
        /*0234*/ 	.short	0x0100
        /*0236*/ 	.byte	0x08
	.zero		1


	//   ....[28]....
        /*0238*/ 	.word	0x00000410
        /*023c*/ 	.word	0x000000ff
        /*0240*/ 	.word	0x00000070
        /*0244*/ 	.short	0x0100
        /*0246*/ 	.byte	0x08
	.zero		1


	//   ....[29]....
        /*0248*/ 	.word	0x00000420
        /*024c*/ 	.word	0x000000ff
        /*0250*/ 	.word	0x00000198
        /*0254*/ 	.short	0x0100
        /*0256*/ 	.byte	0x08
	.zero		1


	//   ....[30]....
        /*0258*/ 	.word	0x00000430
        /*025c*/ 	.word	0x000000ff
        /*0260*/ 	.word	0x00000078
        /*0264*/ 	.short	0x0100
        /*0266*/ 	.byte	0x08
	.zero		1


	//   ....[31]....
        /*0268*/ 	.word	0x00000440
        /*026c*/ 	.word	0x000000ff
        /*0270*/ 	.word	0x000001a0
        /*0274*/ 	.short	0x0100
        /*0276*/ 	.byte	0x08
	.zero		1


	//   ....[32]....
        /*0278*/ 	.word	0x00000450
        /*027c*/ 	.word	0x000000ff
        /*0280*/ 	.word	0x00000080
        /*0284*/ 	.short	0x0100
        /*0286*/ 	.byte	0x08
	.zero		1


	//   ....[33]....
        /*0288*/ 	.word	0x00000460
        /*028c*/ 	.word	0x000000ff
        /*0290*/ 	.word	0x000001a8
        /*0294*/ 	.short	0x0100
        /*0296*/ 	.byte	0x08
	.zero		1


	//   ....[34]....
        /*0298*/ 	.word	0x00000470
        /*029c*/ 	.word	0x000000ff
        /*02a0*/ 	.word	0x00000088
        /*02a4*/ 	.short	0x0100
        /*02a6*/ 	.byte	0x08
	.zero		1


	//   ....[35]....
        /*02a8*/ 	.word	0x00000480
        /*02ac*/ 	.word	0x000000ff
        /*02b0*/ 	.word	0x000001b0
        /*02b4*/ 	.short	0x0100
        /*02b6*/ 	.byte	0x08
	.zero		1


	//   ....[36]....
        /*02b8*/ 	.word	0x00000490
        /*02bc*/ 	.word	0x000000ff
        /*02c0*/ 	.word	0x00000090
        /*02c4*/ 	.short	0x0100
        /*02c6*/ 	.byte	0x08
	.zero		1


	//   ....[37]....
        /*02c8*/ 	.word	0x000004a0
        /*02cc*/ 	.word	0x000000ff
        /*02d0*/ 	.word	0x000001b8
        /*02d4*/ 	.short	0x0100
        /*02d6*/ 	.byte	0x08
	.zero		1


	//   ....[38]....
        /*02d8*/ 	.word	0x000004b0
        /*02dc*/ 	.word	0x000000ff
        /*02e0*/ 	.word	0x00000098
        /*02e4*/ 	.short	0x0100
        /*02e6*/ 	.byte	0x08
	.zero		1


	//   ....[39]....
        /*02e8*/ 	.word	0x000004c0
        /*02ec*/ 	.word	0x000000ff
        /*02f0*/ 	.word	0x000001c0
        /*02f4*/ 	.short	0x0100
        /*02f6*/ 	.byte	0x08
	.zero		1


	//   ....[40]....
        /*02f8*/ 	.word	0x000004d0
        /*02fc*/ 	.word	0x000000ff
        /*0300*/ 	.word	0x000000a0
        /*0304*/ 	.short	0x0100
        /*0306*/ 	.byte	0x08
	.zero		1


	//   ....[41]....
        /*0308*/ 	.word	0x000004e0
        /*030c*/ 	.word	0x000000ff
        /*0310*/ 	.word	0x000001c8
        /*0314*/ 	.short	0x0100
        /*0316*/ 	.byte	0x08
	.zero		1


	//   ....[42]....
        /*0318*/ 	.word	0x000004f0
        /*031c*/ 	.word	0x000000ff
        /*0320*/ 	.word	0x000000a8
        /*0324*/ 	.short	0x0100
        /*0326*/ 	.byte	0x08
	.zero		1


	//   ....[43]....
        /*0328*/ 	.word	0x00000500
        /*032c*/ 	.word	0x000000ff
        /*0330*/ 	.word	0x000001d0
        /*0334*/ 	.short	0x0100
        /*0336*/ 	.byte	0x08
	.zero		1


	//   ....[44]....
        /*0338*/ 	.word	0x00000510
        /*033c*/ 	.word	0x000000ff
        /*0340*/ 	.word	0x000000b0
        /*0344*/ 	.short	0x0100
        /*0346*/ 	.byte	0x08
	.zero		1


	//   ....[45]....
        /*0348*/ 	.word	0x00000520
        /*034c*/ 	.word	0x000000ff
        /*0350*/ 	.word	0x000001d8
        /*0354*/ 	.short	0x0100
        /*0356*/ 	.byte	0x08
	.zero		1


	//   ....[46]....
        /*0358*/ 	.word	0x00000530
        /*035c*/ 	.word	0x000000ff
        /*0360*/ 	.word	0x000000b8
        /*0364*/ 	.short	0x0100
        /*0366*/ 	.byte	0x08
	.zero		1


	//   ....[47]....
        /*0368*/ 	.word	0x00000540
        /*036c*/ 	.word	0x000000ff
        /*0370*/ 	.word	0x000001e0
        /*0374*/ 	.short	0x0100
        /*0376*/ 	.byte	0x08
	.zero		1


	//   ....[48]....
        /*0378*/ 	.word	0x00000550
        /*037c*/ 	.word	0x000000ff
        /*0380*/ 	.word	0x000000c0
        /*0384*/ 	.short	0x0100
        /*0386*/ 	.byte	0x08
	.zero		1


	//   ....[49]....
        /*0388*/ 	.word	0x00000560
        /*038c*/ 	.word	0x000000ff
        /*0390*/ 	.word	0x000001e8
        /*0394*/ 	.short	0x0100
        /*0396*/ 	.byte	0x08
	.zero		1


	//   ....[50]....
        /*0398*/ 	.word	0x00000570
        /*039c*/ 	.word	0x000000ff
        /*03a0*/ 	.word	0x000000c8
        /*03a4*/ 	.short	0x0100
        /*03a6*/ 	.byte	0x08
	.zero		1


	//   ....[51]....
        /*03a8*/ 	.word	0x00000580
        /*03ac*/ 	.word	0x000000ff
        /*03b0*/ 	.word	0x000001f0
        /*03b4*/ 	.short	0x0100
        /*03b6*/ 	.byte	0x08
	.zero		1


	//   ....[52]....
        /*03b8*/ 	.word	0x00000590
        /*03bc*/ 	.word	0x000000ff
        /*03c0*/ 	.word	0x000000d0
        /*03c4*/ 	.short	0x0100
        /*03c6*/ 	.byte	0x08
	.zero		1


	//   ....[53]....
        /*03c8*/ 	.word	0x000005a0
        /*03cc*/ 	.word	0x000000ff
        /*03d0*/ 	.word	0x000001f8
        /*03d4*/ 	.short	0x0100
        /*03d6*/ 	.byte	0x08
	.zero		1


	//   ....[54]....
        /*03d8*/ 	.word	0x000005b0
        /*03dc*/ 	.word	0x000000ff
        /*03e0*/ 	.word	0x000000d8
        /*03e4*/ 	.short	0x0100
        /*03e6*/ 	.byte	0x08
	.zero		1


	//   ....[55]....
        /*03e8*/ 	.word	0x000005c0
        /*03ec*/ 	.word	0x000000ff
        /*03f0*/ 	.word	0x00000200
        /*03f4*/ 	.short	0x0100
        /*03f6*/ 	.byte	0x08
	.zero		1


	//   ....[56]....
        /*03f8*/ 	.word	0x000005d0
        /*03fc*/ 	.word	0x000000ff
        /*0400*/ 	.word	0x000000e0
        /*0404*/ 	.short	0x0100
        /*0406*/ 	.byte	0x08
	.zero		1


	//   ....[57]....
        /*0408*/ 	.word	0x000005e0
        /*040c*/ 	.word	0x000000ff
        /*0410*/ 	.word	0x00000208
        /*0414*/ 	.short	0x0100
        /*0416*/ 	.byte	0x08
	.zero		1


	//   ....[58]....
        /*0418*/ 	.word	0x000005f0
        /*041c*/ 	.word	0x000000ff
        /*0420*/ 	.word	0x000000e8
        /*0424*/ 	.short	0x0100
        /*0426*/ 	.byte	0x08
	.zero		1


	//   ....[59]....
        /*0428*/ 	.word	0x00000600
        /*042c*/ 	.word	0x000000ff
        /*0430*/ 	.word	0x00000210
        /*0434*/ 	.short	0x0100
        /*0436*/ 	.byte	0x08
	.zero		1


	//   ....[60]....
        /*0438*/ 	.word	0x00000610
        /*043c*/ 	.word	0x000000ff
        /*0440*/ 	.word	0x000000f0
        /*0444*/ 	.short	0x0100
        /*0446*/ 	.byte	0x08
	.zero		1


	//   ....[61]....
        /*0448*/ 	.word	0x00000620
        /*044c*/ 	.word	0x000000ff
        /*0450*/ 	.word	0x00000218
        /*0454*/ 	.short	0x0100
        /*0456*/ 	.byte	0x08
	.zero		1


	//   ....[62]....
        /*0458*/ 	.word	0x00000630
        /*045c*/ 	.word	0x000000ff
        /*0460*/ 	.word	0x000000f8
        /*0464*/ 	.short	0x0100
        /*0466*/ 	.byte	0x08
	.zero		1


	//   ....[63]....
        /*0468*/ 	.word	0x00000640
        /*046c*/ 	.word	0x000000ff
        /*0470*/ 	.word	0x00000220
        /*0474*/ 	.short	0x0100
        /*0476*/ 	.byte	0x08
	.zero		1


	//   ....[64]....
        /*0478*/ 	.word	0x00000650
        /*047c*/ 	.word	0x000000ff
        /*0480*/ 	.word	0x00000100
        /*0484*/ 	.short	0x0100
        /*0486*/ 	.byte	0x08
	.zero		1


	//   ....[65]....
        /*0488*/ 	.word	0x00000660
        /*048c*/ 	.word	0x000000ff
        /*0490*/ 	.word	0x00000228
        /*0494*/ 	.short	0x0100
        /*0496*/ 	.byte	0x08
	.zero		1


	//   ....[66]....
        /*0498*/ 	.word	0x00000670
        /*049c*/ 	.word	0x000000ff
        /*04a0*/ 	.word	0x00000108
        /*04a4*/ 	.short	0x0100
        /*04a6*/ 	.byte	0x08
	.zero		1


	//   ....[67]....
        /*04a8*/ 	.word	0x00000680
        /*04ac*/ 	.word	0x000000ff
        /*04b0*/ 	.word	0x00000230
        /*04b4*/ 	.short	0x0100
        /*04b6*/ 	.byte	0x08
	.zero		1


	//   ....[68]....
        /*04b8*/ 	.word	0x00000690
        /*04bc*/ 	.word	0x000000ff
        /*04c0*/ 	.word	0x00000110
        /*04c4*/ 	.short	0x0100
        /*04c6*/ 	.byte	0x08
	.zero		1


	//   ....[69]....
        /*04c8*/ 	.word	0x000006a0
        /*04cc*/ 	.word	0x000000ff
        /*04d0*/ 	.word	0x00000238
        /*04d4*/ 	.short	0x0100
        /*04d6*/ 	.byte	0x08
	.zero		1


	//   ....[70]....
        /*04d8*/ 	.word	0x000006b0
        /*04dc*/ 	.word	0x000000ff
        /*04e0*/ 	.word	0x00000118
        /*04e4*/ 	.short	0x0100
        /*04e6*/ 	.byte	0x08
	.zero		1


	//   ....[71]....
        /*04e8*/ 	.word	0x000006c0
        /*04ec*/ 	.word	0x000000ff
        /*04f0*/ 	.word	0x00000240
        /*04f4*/ 	.short	0x0100
        /*04f6*/ 	.byte	0x08
	.zero		1


	//   ....[72]....
        /*04f8*/ 	.word	0x000006d0
        /*04fc*/ 	.word	0x000000ff
        /*0500*/ 	.word	0x00000120
        /*0504*/ 	.short	0x0100
        /*0506*/ 	.byte	0x08
	.zero		1


	//   ....[73]....
        /*0508*/ 	.word	0x000006e0
        /*050c*/ 	.word	0x000000ff
        /*0510*/ 	.word	0x00000248
        /*0514*/ 	.short	0x0100
        /*0516*/ 	.byte	0x08
	.zero		1


	//   ....[74]....
        /*0518*/ 	.word	0x00000b50
        /*051c*/ 	.word	0x000000ff
        /*0520*/ 	.word	0x00000260
        /*0524*/ 	.short	0x0100
        /*0526*/ 	.byte	0x06
	.zero		1


	//   ....[75]....
        /*0528*/ 	.word	0x00000be0
        /*052c*/ 	.word	0x000000ff
        /*0530*/ 	.word	0x00000268
        /*0534*/ 	.short	0x0100
        /*0536*/ 	.byte	0x06
	.zero		1


	//   ....[76]....
        /*0538*/ 	.word	0x000019f0
        /*053c*/ 	.word	0x000000ff
        /*0540*/ 	.word	0x00000000
        /*0544*/ 	.short	0x010a
        /*0546*/ 	.byte	0x06
	.zero		1


	//   ....[77]....
        /*0548*/ 	.word	0x00001a30
        /*054c*/ 	.word	0x000000ff
        /*0550*/ 	.word	0x00000000
        /*0554*/ 	.short	0x010a
        /*0556*/ 	.byte	0x06
	.zero		1


	//   ....[78]....
        /*0558*/ 	.word	0x00002020
        /*055c*/ 	.word	0x000000ff
        /*0560*/ 	.word	0x00000000
        /*0564*/ 	.short	0x010a
        /*0566*/ 	.byte	0x0c
	.zero		1


	//   ....[79]....
        /*0568*/ 	.word	0x00002060
        /*056c*/ 	.word	0x000000ff
        /*0570*/ 	.word	0x00000000
        /*0574*/ 	.short	0x010a
        /*0576*/ 	.byte	0x0c
	.zero		1


	//   ....[80]....
        /*0578*/ 	.word	0x00002440
        /*057c*/ 	.word	0x0000000a
        /*0580*/ 	.word	0x00000000
        /*0584*/ 	.short	0x0101
        /*0586*/ 	.byte	0x3f
	.zero		1


	//   ....[81]....
        /*0588*/ 	.word	0x00002900
        /*058c*/ 	.word	0x00000008
        /*0590*/ 	.word	0x00000000
        /*0594*/ 	.short	0x0101
        /*0596*/ 	.byte	0x3f
	.zero		1


	//   ....[82]....
        /*0598*/ 	.word	0x000061e0
        /*059c*/ 	.word	0x00000015
        /*05a0*/ 	.word	0x00000128
        /*05a4*/ 	.short	0x010a
        /*05a6*/ 	.byte	0x3f
	.zero		1


	//   ....[83]....
        /*05a8*/ 	.word	0x000065c0
        /*05ac*/ 	.word	0x00000008
        /*05b0*/ 	.word	0x00000268
        /*05b4*/ 	.short	0x0101
        /*05b6*/ 	.byte	0x3f
	.zero		1


	//   ....[84]....
        /*05b8*/ 	.word	0x00006cb0
        /*05bc*/ 	.word	0x00000007
        /*05c0*/ 	.word	0x00000000
        /*05c4*/ 	.short	0x010a
        /*05c6*/ 	.byte	0x3f
	.zero		1


	//   ....[85]....
        /*05c8*/ 	.word	0x00006d30
        /*05cc*/ 	.word	0x00000008
        /*05d0*/ 	.word	0x00000000
        /*05d4*/ 	.short	0x010a
        /*05d6*/ 	.byte	0x3f
	.zero		1


	//   ....[86]....
        /*05d8*/ 	.word	0x00006dc0
        /*05dc*/ 	.word	0x00000009
        /*05e0*/ 	.word	0x00000000
        /*05e4*/ 	.short	0x010a
        /*05e6*/ 	.byte	0x3f
	.zero		1


	//   ....[87]....
        /*05e8*/ 	.word	0x00006e50
        /*05ec*/ 	.word	0x00000008
        /*05f0*/ 	.word	0x00000000
        /*05f4*/ 	.short	0x010a
        /*05f6*/ 	.byte	0x3f
	.zero		1


	//   ....[88]....
        /*05f8*/ 	.word	0x00006ee0
        /*05fc*/ 	.word	0x00000009
        /*0600*/ 	.word	0x00000000
        /*0604*/ 	.short	0x010a
        /*0606*/ 	.byte	0x3f
	.zero		1


	//   ....[89]....
        /*0608*/ 	.word	0x00006f70
        /*060c*/ 	.word	0x00000008
        /*0610*/ 	.word	0x00000000
        /*0614*/ 	.short	0x010a
        /*0616*/ 	.byte	0x3f
	.zero		1


	//   ....[90]....
        /*0618*/ 	.word	0x00007000
        /*061c*/ 	.word	0x00000009
        /*0620*/ 	.word	0x00000000
        /*0624*/ 	.short	0x010a
        /*0626*/ 	.byte	0x3f
	.zero		1


	//   ....[91]....
        /*0628*/ 	.word	0x00007090
        /*062c*/ 	.word	0x00000008
        /*0630*/ 	.word	0x00000000
        /*0634*/ 	.short	0x010a
        /*0636*/ 	.byte	0x3f
	.zero		1


	//   ....[92]....
        /*0638*/ 	.word	0x00007120
        /*063c*/ 	.word	0x00000009
        /*0640*/ 	.word	0x00000000
        /*0644*/ 	.short	0x010a
        /*0646*/ 	.byte	0x3f
	.zero		1


	//   ....[93]....
        /*0648*/ 	.word	0x000071b0
        /*064c*/ 	.word	0x00000008
        /*0650*/ 	.word	0x00000000
        /*0654*/ 	.short	0x010a
        /*0656*/ 	.byte	0x3f
	.zero		1


	//   ....[94]....
        /*0658*/ 	.word	0x00007240
        /*065c*/ 	.word	0x00000009
        /*0660*/ 	.word	0x00000000
        /*0664*/ 	.short	0x010a
        /*0666*/ 	.byte	0x3f
	.zero		1


	//   ....[95]....
        /*0668*/ 	.word	0x000072d0
        /*066c*/ 	.word	0x00000008
        /*0670*/ 	.word	0x00000000
        /*0674*/ 	.short	0x010a
        /*0676*/ 	.byte	0x3f
	.zero		1


	//   ....[96]....
        /*0678*/ 	.word	0x00007360
        /*067c*/ 	.word	0x00000009
        /*0680*/ 	.word	0x00000000
        /*0684*/ 	.short	0x010a
        /*0686*/ 	.byte	0x3f
	.zero		1


	//   ....[97]....
        /*0688*/ 	.word	0x000073f0
        /*068c*/ 	.word	0x00000008
        /*0690*/ 	.word	0x00000000
        /*0694*/ 	.short	0x010a
        /*0696*/ 	.byte	0x3f
	.zero		1


	//   ....[98]....
        /*0698*/ 	.word	0x00007480
        /*069c*/ 	.word	0x00000009
        /*06a0*/ 	.word	0x00000000
        /*06a4*/ 	.short	0x010a
        /*06a6*/ 	.byte	0x3f
	.zero		1


	//   ....[99]....
        /*06a8*/ 	.word	0x00007510
        /*06ac*/ 	.word	0x00000008
        /*06b0*/ 	.word	0x00000000
        /*06b4*/ 	.short	0x010a
        /*06b6*/ 	.byte	0x3f
	.zero		1


	//   ....[100]....
        /*06b8*/ 	.word	0x000075a0
        /*06bc*/ 	.word	0x00000009
        /*06c0*/ 	.word	0x00000000
        /*06c4*/ 	.short	0x010a
        /*06c6*/ 	.byte	0x3f
	.zero		1


	//   ....[101]....
        /*06c8*/ 	.word	0x00007630
        /*06cc*/ 	.word	0x00000008
        /*06d0*/ 	.word	0x00000000
        /*06d4*/ 	.short	0x010a
        /*06d6*/ 	.byte	0x3f
	.zero		1


	//   ....[102]....
        /*06d8*/ 	.word	0x000076c0
        /*06dc*/ 	.word	0x00000009
        /*06e0*/ 	.word	0x00000000
        /*06e4*/ 	.short	0x010a
        /*06e6*/ 	.byte	0x3f
	.zero		1


	//   ....[103]....
        /*06e8*/ 	.word	0x00007750
        /*06ec*/ 	.word	0x00000008
        /*06f0*/ 	.word	0x00000000
        /*06f4*/ 	.short	0x010a
        /*06f6*/ 	.byte	0x3f
	.zero		1


	//   ....[104]....
        /*06f8*/ 	.word	0x000077e0
        /*06fc*/ 	.word	0x00000009
        /*0700*/ 	.word	0x00000000
        /*0704*/ 	.short	0x010a
        /*0706*/ 	.byte	0x3f
	.zero		1


	//   ....[105]....
        /*0708*/ 	.word	0x00007870
        /*070c*/ 	.word	0x00000008
        /*0710*/ 	.word	0x00000000
        /*0714*/ 	.short	0x010a
        /*0716*/ 	.byte	0x3f
	.zero		1


	//   ....[106]....
        /*0718*/ 	.word	0x00007900
        /*071c*/ 	.word	0x00000009
        /*0720*/ 	.word	0x00000000
        /*0724*/ 	.short	0x010a
        /*0726*/ 	.byte	0x3f
	.zero		1


	//   ....[107]....
        /*0728*/ 	.word	0x00007990
        /*072c*/ 	.word	0x00000008
        /*0730*/ 	.word	0x00000000
        /*0734*/ 	.short	0x010a
        /*0736*/ 	.byte	0x3f
	.zero		1


	//   ....[108]....
        /*0738*/ 	.word	0x00007a20
        /*073c*/ 	.word	0x00000009
        /*0740*/ 	.word	0x00000000
        /*0744*/ 	.short	0x010a
        /*0746*/ 	.byte	0x3f
	.zero		1


	//   ....[109]....
        /*0748*/ 	.word	0x00007ab0
        /*074c*/ 	.word	0x00000008
        /*0750*/ 	.word	0x00000000
        /*0754*/ 	.short	0x010a
        /*0756*/ 	.byte	0x3f
	.zero		1


	//   ....[110]....
        /*0758*/ 	.word	0x00007b40
        /*075c*/ 	.word	0x00000009
        /*0760*/ 	.word	0x00000000
        /*0764*/ 	.short	0x010a
        /*0766*/ 	.byte	0x3f
	.zero		1


	//   ....[111]....
        /*0768*/ 	.word	0x00007bd0
        /*076c*/ 	.word	0x00000008
        /*0770*/ 	.word	0x00000000
        /*0774*/ 	.short	0x010a
        /*0776*/ 	.byte	0x3f
	.zero		1


	//   ....[112]....
        /*0778*/ 	.word	0x00007c60
        /*077c*/ 	.word	0x00000009
        /*0780*/ 	.word	0x00000000
        /*0784*/ 	.short	0x010a
        /*0786*/ 	.byte	0x3f
	.zero		1


	//   ....[113]....
        /*0788*/ 	.word	0x00007cf0
        /*078c*/ 	.word	0x00000008
        /*0790*/ 	.word	0x00000000
        /*0794*/ 	.short	0x010a
        /*0796*/ 	.byte	0x3f
	.zero		1


	//   ....[114]....
        /*0798*/ 	.word	0x00007d80
        /*079c*/ 	.word	0x00000009
        /*07a0*/ 	.word	0x00000000
        /*07a4*/ 	.short	0x010a
        /*07a6*/ 	.byte	0x3f
	.zero		1


	//   ....[115]....
        /*07a8*/ 	.word	0x00007e10
        /*07ac*/ 	.word	0x00000008
        /*07b0*/ 	.word	0x00000000
        /*07b4*/ 	.short	0x010a
        /*07b6*/ 	.byte	0x3f
	.zero		1


	//   ....[116]....
        /*07b8*/ 	.word	0x00007ea0
        /*07bc*/ 	.word	0x00000009
        /*07c0*/ 	.word	0x00000000
        /*07c4*/ 	.short	0x010a
        /*07c6*/ 	.byte	0x3f
	.zero		1


	//   ....[117]....
        /*07c8*/ 	.word	0x00007f30
        /*07cc*/ 	.word	0x00000008
        /*07d0*/ 	.word	0x00000000
        /*07d4*/ 	.short	0x010a
        /*07d6*/ 	.byte	0x3f
	.zero		1


	//   ....[118]....
        /*07d8*/ 	.word	0x00007fc0
        /*07dc*/ 	.word	0x00000009
        /*07e0*/ 	.word	0x00000000
        /*07e4*/ 	.short	0x010a
        /*07e6*/ 	.byte	0x3f
	.zero		1


	//   ....[119]....
        /*07e8*/ 	.word	0x00008050
        /*07ec*/ 	.word	0x00000006
        /*07f0*/ 	.word	0x00000000
        /*07f4*/ 	.short	0x010a
        /*07f6*/ 	.byte	0x3f
	.zero		1


	//   ....[120]....
        /*07f8*/ 	.word	0x000080e0
        /*07fc*/ 	.word	0x00000003
        /*0800*/ 	.word	0x00000000
        /*0804*/ 	.short	0x010a
        /*0806*/ 	.byte	0x3f
	.zero		1


	//   ....[121]....
        /*0808*/ 	.word	0x00008150
        /*080c*/ 	.word	0x00000009
        /*0810*/ 	.word	0x00000000
        /*0814*/ 	.short	0x010a
        /*0816*/ 	.byte	0x3f
	.zero		1


	//   ....[122]....
        /*0818*/ 	.word	0x000081b0
        /*081c*/ 	.word	0x0000000b
        /*0820*/ 	.word	0x00000000
        /*0824*/ 	.short	0x010a
        /*0826*/ 	.byte	0x3f
	.zero		1


	//   ....[123]....
        /*0828*/ 	.word	0x00008280
        /*082c*/ 	.word	0x00000015
        /*0830*/ 	.word	0x00000128
        /*0834*/ 	.short	0x010a
        /*0836*/ 	.byte	0x3f
	.zero		1


	//   ....[124]....
        /*0838*/ 	.word	0x00008350
        /*083c*/ 	.word	0x00000007
        /*0840*/ 	.word	0x00000000
        /*0844*/ 	.short	0x010a
        /*0846*/ 	.byte	0x3f
	.zero		1


	//   ....[125]....
        /*0848*/ 	.word	0x000083a0
        /*084c*/ 	.word	0x00000008
        /*0850*/ 	.word	0x00000000
        /*0854*/ 	.short	0x010a
        /*0856*/ 	.byte	0x3f
	.zero		1


	//   ....[126]....
        /*0858*/ 	.word	0x000083f0
        /*085c*/ 	.word	0x00000009
        /*0860*/ 	.word	0x00000000
        /*0864*/ 	.short	0x010a
        /*0866*/ 	.byte	0x3f
	.zero		1


	//   ....[127]....
        /*0868*/ 	.word	0x00008440
        /*086c*/ 	.word	0x00000008
        /*0870*/ 	.word	0x00000000
        /*0874*/ 	.short	0x010a
        /*0876*/ 	.byte	0x3f
	.zero		1


	//   ....[128]....
        /*0878*/ 	.word	0x00008490
        /*087c*/ 	.word	0x00000009
        /*0880*/ 	.word	0x00000000
        /*0884*/ 	.short	0x010a
        /*0886*/ 	.byte	0x3f
	.zero		1


	//   ....[129]....
        /*0888*/ 	.word	0x000084e0
        /*088c*/ 	.word	0x00000008
        /*0890*/ 	.word	0x00000000
        /*0894*/ 	.short	0x010a
        /*0896*/ 	.byte	0x3f
	.zero		1


	//   ....[130]....
        /*0898*/ 	.word	0x00008530
        /*089c*/ 	.word	0x00000009
        /*08a0*/ 	.word	0x00000000
        /*08a4*/ 	.short	0x010a
        /*08a6*/ 	.byte	0x3f
	.zero		1


	//   ....[131]....
        /*08a8*/ 	.word	0x00008580
        /*08ac*/ 	.word	0x00000008
        /*08b0*/ 	.word	0x00000000
        /*08b4*/ 	.short	0x010a
        /*08b6*/ 	.byte	0x3f
	.zero		1


	//   ....[132]....
        /*08b8*/ 	.word	0x000085d0
        /*08bc*/ 	.word	0x00000009
        /*08c0*/ 	.word	0x00000000
        /*08c4*/ 	.short	0x010a
        /*08c6*/ 	.byte	0x3f
	.zero		1


	//   ....[133]....
        /*08c8*/ 	.word	0x00008620
        /*08cc*/ 	.word	0x00000008
        /*08d0*/ 	.word	0x00000000
        /*08d4*/ 	.short	0x010a
        /*08d6*/ 	.byte	0x3f
	.zero		1


	//   ....[134]....
        /*08d8*/ 	.word	0x00008670
        /*08dc*/ 	.word	0x00000009
        /*08e0*/ 	.word	0x00000000
        /*08e4*/ 	.short	0x010a
        /*08e6*/ 	.byte	0x3f
	.zero		1


	//   ....[135]....
        /*08e8*/ 	.word	0x000086c0
        /*08ec*/ 	.word	0x00000008
        /*08f0*/ 	.word	0x00000000
        /*08f4*/ 	.short	0x010a
        /*08f6*/ 	.byte	0x3f
	.zero		1


	//   ....[136]....
        /*08f8*/ 	.word	0x00008710
        /*08fc*/ 	.word	0x00000009
        /*0900*/ 	.word	0x00000000
        /*0904*/ 	.short	0x010a
        /*0906*/ 	.byte	0x3f
	.zero		1


	//   ....[137]....
        /*0908*/ 	.word	0x00008760
        /*090c*/ 	.word	0x00000008
        /*0910*/ 	.word	0x00000000
        /*0914*/ 	.short	0x010a
        /*0916*/ 	.byte	0x3f
	.zero		1


	//   ....[138]....
        /*0918*/ 	.word	0x000087b0
        /*091c*/ 	.word	0x00000009
        /*0920*/ 	.word	0x00000000
        /*0924*/ 	.short	0x010a
        /*0926*/ 	.byte	0x3f
	.zero		1


	//   ....[139]....
        /*0928*/ 	.word	0x00008800
        /*092c*/ 	.word	0x00000008
        /*0930*/ 	.word	0x00000000
        /*0934*/ 	.short	0x010a
        /*0936*/ 	.byte	0x3f
	.zero		1


	//   ....[140]....
        /*0938*/ 	.word	0x00008850
        /*093c*/ 	.word	0x00000009
        /*0940*/ 	.word	0x00000000
        /*0944*/ 	.short	0x010a
        /*0946*/ 	.byte	0x3f
	.zero		1


	//   ....[141]....
        /*0948*/ 	.word	0x000088a0
        /*094c*/ 	.word	0x00000008
        /*0950*/ 	.word	0x00000000
        /*0954*/ 	.short	0x010a
        /*0956*/ 	.byte	0x3f
	.zero		1


	//   ....[142]....
        /*0958*/ 	.word	0x000088f0
        /*095c*/ 	.word	0x00000009
        /*0960*/ 	.word	0x00000000
        /*0964*/ 	.short	0x010a
        /*0966*/ 	.byte	0x3f
	.zero		1


	//   ....[143]....
        /*0968*/ 	.word	0x00008940
        /*096c*/ 	.word	0x00000008
        /*0970*/ 	.word	0x00000000
        /*0974*/ 	.short	0x010a
        /*0976*/ 	.byte	0x3f
	.zero		1


	//   ....[144]....
        /*0978*/ 	.word	0x00008990
        /*097c*/ 	.word	0x00000009
        /*0980*/ 	.word	0x00000000
        /*0984*/ 	.short	0x010a
        /*0986*/ 	.byte	0x3f
	.zero		1


	//   ....[145]....
        /*0988*/ 	.word	0x000089e0
        /*098c*/ 	.word	0x00000008
        /*0990*/ 	.word	0x00000000
        /*0994*/ 	.short	0x010a
        /*0996*/ 	.byte	0x3f
	.zero		1


	//   ....[146]....
        /*0998*/ 	.word	0x00008a30
        /*099c*/ 	.word	0x00000009
        /*09a0*/ 	.word	0x00000000
        /*09a4*/ 	.short	0x010a
        /*09a6*/ 	.byte	0x3f
	.zero		1


	//   ....[147]....
        /*09a8*/ 	.word	0x00008a80
        /*09ac*/ 	.word	0x00000008
        /*09b0*/ 	.word	0x00000000
        /*09b4*/ 	.short	0x010a
        /*09b6*/ 	.byte	0x3f
	.zero		1


	//   ....[148]....
        /*09b8*/ 	.word	0x00008ad0
        /*09bc*/ 	.word	0x00000009
        /*09c0*/ 	.word	0x00000000
        /*09c4*/ 	.short	0x010a
        /*09c6*/ 	.byte	0x3f
	.zero		1


	//   ....[149]....
        /*09c8*/ 	.word	0x00008b20
        /*09cc*/ 	.word	0x00000008
        /*09d0*/ 	.word	0x00000000
        /*09d4*/ 	.short	0x010a
        /*09d6*/ 	.byte	0x3f
	.zero		1


	//   ....[150]....
        /*09d8*/ 	.word	0x00008b70
        /*09dc*/ 	.word	0x00000009
        /*09e0*/ 	.word	0x00000000
        /*09e4*/ 	.short	0x010a
        /*09e6*/ 	.byte	0x3f
	.zero		1


	//   ....[151]....
        /*09e8*/ 	.word	0x00008bc0
        /*09ec*/ 	.word	0x00000008
        /*09f0*/ 	.word	0x00000000
        /*09f4*/ 	.short	0x010a
        /*09f6*/ 	.byte	0x3f
	.zero		1


	//   ....[152]....
        /*09f8*/ 	.word	0x00008c10
        /*09fc*/ 	.word	0x00000009
        /*0a00*/ 	.word	0x00000000
        /*0a04*/ 	.short	0x010a
        /*0a06*/ 	.byte	0x3f
	.zero		1


	//   ....[153]....
        /*0a08*/ 	.word	0x00008c60
        /*0a0c*/ 	.word	0x00000008
        /*0a10*/ 	.word	0x00000000
        /*0a14*/ 	.short	0x010a
        /*0a16*/ 	.byte	0x3f
	.zero		1


	//   ....[154]....
        /*0a18*/ 	.word	0x00008cb0
        /*0a1c*/ 	.word	0x00000009
        /*0a20*/ 	.word	0x00000000
        /*0a24*/ 	.short	0x010a
        /*0a26*/ 	.byte	0x3f
	.zero		1


	//   ....[155]....
        /*0a28*/ 	.word	0x00008d00
        /*0a2c*/ 	.word	0x00000008
        /*0a30*/ 	.word	0x00000000
        /*0a34*/ 	.short	0x010a
        /*0a36*/ 	.byte	0x3f
	.zero		1


	//   ....[156]....
        /*0a38*/ 	.word	0x00008d50
        /*0a3c*/ 	.word	0x00000009
        /*0a40*/ 	.word	0x00000000
        /*0a44*/ 	.short	0x010a
        /*0a46*/ 	.byte	0x3f
	.zero		1


	//   ....[157]....
        /*0a48*/ 	.word	0x00008da0
        /*0a4c*/ 	.word	0x00000008
        /*0a50*/ 	.word	0x00000000
        /*0a54*/ 	.short	0x010a
        /*0a56*/ 	.byte	0x3f
	.zero		1


	//   ....[158]....
        /*0a58*/ 	.word	0x00008df0
        /*0a5c*/ 	.word	0x00000009
        /*0a60*/ 	.word	0x00000000
        /*0a64*/ 	.short	0x010a
        /*0a66*/ 	.byte	0x3f
	.zero		1


	//   ....[159]....
        /*0a68*/ 	.word	0x00008e40
        /*0a6c*/ 	.word	0x00000006
        /*0a70*/ 	.word	0x00000000
        /*0a74*/ 	.short	0x010a
        /*0a76*/ 	.byte	0x3f
	.zero		1


	//----- nvinfo : EIATTR_NUM_MBARRIERS
	.align		4
.L_28:
        /*0a78*/ 	.byte	0x03, 0x38
        /*0a7a*/ 	.short	0x004c


	//----- nvinfo : EIATTR_EXIT_INSTR_OFFSETS
	.align		4
        /*0a7c*/ 	.byte	0x04, 0x1c
        /*0a7e*/ 	.short	(.L_30 - .L_29)


	//   ....[0]....
.L_29:
        /*0a80*/ 	.word	0x00000da0


	//   ....[1]....
        /*0a84*/ 	.word	0x00001580


	//   ....[2]....
        /*0a88*/ 	.word	0x000058f0


	//   ....[3]....
        /*0a8c*/ 	.word	0x00005e50


	//   ....[4]....
        /*0a90*/ 	.word	0x00008130


	//----- nvinfo : EIATTR_MAX_THREADS
	.align		4
.L_30:
        /*0a94*/ 	.byte	0x04, 0x05
        /*0a96*/ 	.short	(.L_32 - .L_31)
.L_31:
        /*0a98*/ 	.word	0x00000180
        /*0a9c*/ 	.word	0x00000001
        /*0aa0*/ 	.word	0x00000001


	//----- nvinfo : EIATTR_CRS_STACK_SIZE
	.align		4
.L_32:
        /*0aa4*/ 	.byte	0x04, 0x1e
        /*0aa6*/ 	.short	(.L_34 - .L_33)
.L_33:
        /*0aa8*/ 	.word	0x00000000


	//----- nvinfo : EIATTR_CBANK_PARAM_SIZE
	.align		4
.L_34:
        /*0aac*/ 	.byte	0x03, 0x19
        /*0aae*/ 	.short	0x0470


	//----- nvinfo : EIATTR_PARAM_CBANK
	.align		4
        /*0ab0*/ 	.byte	0x04, 0x0a
        /*0ab2*/ 	.short	(.L_36 - .L_35)
	.align		4
.L_35:
        /*0ab4*/ 	.word	index@(.nv.constant0._ZN7cutlass13device_kernelINS_4gemm6kernel13GemmUniversalIN4cute5tupleIJiiiiEEENS1_10collective13CollectiveMmaINS1_37MainloopSm90TmaGmmaWarpSpecializedFP8ILi37ENS5_IJNS4_1CILi2EEENSA_ILi1EEESC_EEENS1_35KernelTmaWarpSpecializedCooperativeEEENS5_IJNSA_ILi128EEENSA_ILi64EEENSA_ILi32EEEEEENS_12float_e4m3_tENS5_IJlSC_lEEESK_SL_NS4_8TiledMMAINS4_8MMA_AtomIJNS4_4SM904GMMA30MMA_64x64x32_F32E4M3E4M3_SS_TNILNSP_7ScaleInE1ELSR_1EEEEEENS4_6LayoutISD_NS5_IJSC_NSA_ILi0EEESV_EEEEENS5_IJNS4_10UnderscoreESY_SY_EEEEENS4_13SM90_TMA_LOADENS4_14ComposedLayoutINS4_7SwizzleILi1ELi4ELi3EEENS4_18smem_ptr_flag_bitsILi8EEENSU_INS5_IJNSA_ILi8EEESI_EEENS5_IJSI_SC_EEEEEEEvNS4_8identityENS4_23SM90_TMA_LOAD_MULTICASTES1B_vS1C_EENS_8epilogue10collective6detail29Sm90TmaWarpSpecializedAdapterINS1G_15DefaultEpilogueISK_SL_SL_NS1F_6thread17LinearCombinationISK_Li1EffLNS1K_9ScaleType4KindE0ELNS_15FloatRoundStyleE2ESK_EENS1_15EpilogueDefaultEEEEEvvEEEEvNT_6ParamsE)
        /*0ab8*/ 	.short	0x0210
        /*0aba*/ 	.short	0x0470


	//----- nvinfo : EIATTR_SW_WAR
	.align		4
.L_36:
        /*0abc*/ 	.byte	0x04, 0x36
        /*0abe*/ 	.short	(.L_38 - .L_37)
.L_37:
        /*0ac0*/ 	.word	0x00000008
.L_38:


//--------------------- .nv.callgraph             --------------------------
	.section	.nv.callgraph,"",@"SHT_CUDA_CALLGRAPH"
	.align	4
	.sectionentsize	8
	.align		4
        /*0000*/ 	.word	0x00000000
	.align		4
        /*0004*/ 	.word	0xffffffff
	.align		4
        /*0008*/ 	.word	0x00000000
	.align		4
        /*000c*/ 	.word	0xfffffffe
	.align		4
        /*0010*/ 	.word	0x00000000
	.align		4
        /*0014*/ 	.word	0xfffffffd
	.align		4
        /*0018*/ 	.word	0x00000000
	.align		4
        /*001c*/ 	.word	0xfffffffc


//--------------------- .nv.constant4             --------------------------
	.section	.nv.constant4,"a",@progbits
	.align	8
	.align		8
.nv.constant4:
        /*0000*/ 	.dword	_ZN40_INTERNAL_531b3f13_4_k_cu_c6a660b8_122764cuda3std3__45__cpo5beginE
	.align		8
        /*0008*/ 	.dword	_ZN40_INTERNAL_531b3f13_4_k_cu_c6a660b8_122764cuda3std3__45__cpo3endE
	.align		8
        /*0010*/ 	.dword	_ZN40_INTERNAL_531b3f13_4_k_cu_c6a660b8_122764cuda3std3__45__cpo6cbeginE
	.align		8
        /*0018*/ 	.dword	_ZN40_INTERNAL_531b3f13_4_k_cu_c6a660b8_122764cuda3std3__45__cpo4cendE
	.align		8
        /*0020*/ 	.dword	_ZN40_INTERNAL_531b3f13_4_k_cu_c6a660b8_122764cuda3std3__442_GLOBAL__N__531b3f13_4_k_cu_c6a660b8_122766ignoreE
	.align		8
        /*0028*/ 	.dword	_ZN40_INTERNAL_531b3f13_4_k_cu_c6a660b8_122764cuda3std3__419piecewise_constructE
	.align		8
        /*0030*/ 	.dword	_ZN40_INTERNAL_531b3f13_4_k_cu_c6a660b8_122764cuda3std3__48in_placeE
	.align		8
        /*0038*/ 	.dword	_ZN40_INTERNAL_531b3f13_4_k_cu_c6a660b8_122764cuda3std6ranges3__45__cpo4swapE
	.align		8
        /*0040*/ 	.dword	_ZN40_INTERNAL_531b3f13_4_k_cu_c6a660b8_122764cuda3std6ranges3__45__cpo9iter_moveE
	.align		8
        /*0048*/ 	.dword	_ZN40_INTERNAL_531b3f13_4_k_cu_c6a660b8_122764cute7productE
	.align		8
        /*0050*/ 	.dword	_ZN40_INTERNAL_531b3f13_4_k_cu_c6a660b8_122764cute1_E


//--------------------- .text._ZN7cutlass13device_kernelINS_4gemm6kernel13GemmUniversalIN4cute5tupleIJiiiiEEENS1_10collective13CollectiveMmaINS1_37MainloopSm90TmaGmmaWarpSpecializedFP8ILi37ENS5_IJNS4_1CILi2EEENSA_ILi1EEESC_EEENS1_35KernelTmaWarpSpecializedCooperativeEEENS5_IJNSA_ILi128EEENSA_ILi64EEENSA_ILi32EEEEEENS_12float_e4m3_tENS5_IJlSC_lEEESK_SL_NS4_8TiledMMAINS4_8MMA_AtomIJNS4_4SM904GMMA30MMA_64x64x32_F32E4M3E4M3_SS_TNILNSP_7ScaleInE1ELSR_1EEEEEENS4_6LayoutISD_NS5_IJSC_NSA_ILi0EEESV_EEEEENS5_IJNS4_10UnderscoreESY_SY_EEEEENS4_13SM90_TMA_LOADENS4_14ComposedLayoutINS4_7SwizzleILi1ELi4ELi3EEENS4_18smem_ptr_flag_bitsILi8EEENSU_INS5_IJNSA_ILi8EEESI_EEENS5_IJSI_SC_EEEEEEEvNS4_8identityENS4_23SM90_TMA_LOAD_MULTICASTES1B_vS1C_EENS_8epilogue10collective6detail29Sm90TmaWarpSpecializedAdapterINS1G_15DefaultEpilogueISK_SL_SL_NS1F_6thread17LinearCombinationISK_Li1EffLNS1K_9ScaleType4KindE0ELNS_15FloatRoundStyleE2ESK_EENS1_15EpilogueDefaultEEEEEvvEEEEvNT_6ParamsE --------------------------
	.section	.text._ZN7cutlass13device_kernelINS_4gemm6kernel13GemmUniversalIN4cute5tupleIJiiiiEEENS1_10collective13CollectiveMmaINS1_37MainloopSm90TmaGmmaWarpSpecializedFP8ILi37ENS5_IJNS4_1CILi2EEENSA_ILi1EEESC_EEENS1_35KernelTmaWarpSpecializedCooperativeEEENS5_IJNSA_ILi128EEENSA_ILi64EEENSA_ILi32EEEEEENS_12float_e4m3_tENS5_IJlSC_lEEESK_SL_NS4_8TiledMMAINS4_8MMA_AtomIJNS4_4SM904GMMA30MMA_64x64x32_F32E4M3E4M3_SS_TNILNSP_7ScaleInE1ELSR_1EEEEEENS4_6LayoutISD_NS5_IJSC_NSA_ILi0EEESV_EEEEENS5_IJNS4_10UnderscoreESY_SY_EEEEENS4_13SM90_TMA_LOADENS4_14ComposedLayoutINS4_7SwizzleILi1ELi4ELi3EEENS4_18smem_ptr_flag_bitsILi8EEENSU_INS5_IJNSA_ILi8EEESI_EEENS5_IJSI_SC_EEEEEEEvNS4_8identityENS4_23SM90_TMA_LOAD_MULTICASTES1B_vS1C_EENS_8epilogue10collective6detail29Sm90TmaWarpSpecializedAdapterINS1G_15DefaultEpilogueISK_SL_SL_NS1F_6thread17LinearCombinationISK_Li1EffLNS1K_9ScaleType4KindE0ELNS_15FloatRoundStyleE2ESK_EENS1_15EpilogueDefaultEEEEEvvEEEEvNT_6ParamsE,"ax",@progbits
	.align	128
.text._ZN7cutlass13device_kernelINS_4gemm6kernel13GemmUniversalIN4cute5tupleIJiiiiEEENS1_10collective13CollectiveMmaINS1_37MainloopSm90TmaGmmaWarpSpecializedFP8ILi37ENS5_IJNS4_1CILi2EEENSA_ILi1EEESC_EEENS1_35KernelTmaWarpSpecializedCooperativeEEENS5_IJNSA_ILi128EEENSA_ILi64EEENSA_ILi32EEEEEENS_12float_e4m3_tENS5_IJlSC_lEEESK_SL_NS4_8TiledMMAINS4_8MMA_AtomIJNS4_4SM904GMMA30MMA_64x64x32_F32E4M3E4M3_SS_TNILNSP_7ScaleInE1ELSR_1EEEEEENS4_6LayoutISD_NS5_IJSC_NSA_ILi0EEESV_EEEEENS5_IJNS4_10UnderscoreESY_SY_EEEEENS4_13SM90_TMA_LOADENS4_14ComposedLayoutINS4_7SwizzleILi1ELi4ELi3EEENS4_18smem_ptr_flag_bitsILi8EEENSU_INS5_IJNSA_ILi8EEESI_EEENS5_IJSI_SC_EEEEEEEvNS4_8identityENS4_23SM90_TMA_LOAD_MULTICASTES1B_vS1C_EENS_8epilogue10collective6detail29Sm90TmaWarpSpecializedAdapterINS1G_15DefaultEpilogueISK_SL_SL_NS1F_6thread17LinearCombinationISK_Li1EffLNS1K_9ScaleType4KindE0ELNS_15FloatRoundStyleE2ESK_EENS1_15EpilogueDefaultEEEEEvvEEEEvNT_6ParamsE:
        .type           _ZN7cutlass13device_kernelINS_4gemm6kernel13GemmUniversalIN4cute5tupleIJiiiiEEENS1_10collective13CollectiveMmaINS1_37MainloopSm90TmaGmmaWarpSpecializedFP8ILi37ENS5_IJNS4_1CILi2EEENSA_ILi1EEESC_EEENS1_35KernelTmaWarpSpecializedCooperativeEEENS5_IJNSA_ILi128EEENSA_ILi64EEENSA_ILi32EEEEEENS_12float_e4m3_tENS5_IJlSC_lEEESK_SL_NS4_8TiledMMAINS4_8MMA_AtomIJNS4_4SM904GMMA30MMA_64x64x32_F32E4M3E4M3_SS_TNILNSP_7ScaleInE1ELSR_1EEEEEENS4_6LayoutISD_NS5_IJSC_NSA_ILi0EEESV_EEEEENS5_IJNS4_10UnderscoreESY_SY_EEEEENS4_13SM90_TMA_LOADENS4_14ComposedLayoutINS4_7SwizzleILi1ELi4ELi3EEENS4_18smem_ptr_flag_bitsILi8EEENSU_INS5_IJNSA_ILi8EEESI_EEENS5_IJSI_SC_EEEEEEEvNS4_8identityENS4_23SM90_TMA_LOAD_MULTICASTES1B_vS1C_EENS_8epilogue10collective6detail29Sm90TmaWarpSpecializedAdapterINS1G_15DefaultEpilogueISK_SL_SL_NS1F_6thread17LinearCombinationISK_Li1EffLNS1K_9ScaleType4KindE0ELNS_15FloatRoundStyleE2ESK_EENS1_15EpilogueDefaultEEEEEvvEEEEvNT_6ParamsE,@function
        .size           _ZN7cutlass13device_kernelINS_4gemm6kernel13GemmUniversalIN4cute5tupleIJiiiiEEENS1_10collective13CollectiveMmaINS1_37MainloopSm90TmaGmmaWarpSpecializedFP8ILi37ENS5_IJNS4_1CILi2EEENSA_ILi1EEESC_EEENS1_35KernelTmaWarpSpecializedCooperativeEEENS5_IJNSA_ILi128EEENSA_ILi64EEENSA_ILi32EEEEEENS_12float_e4m3_tENS5_IJlSC_lEEESK_SL_NS4_8TiledMMAINS4_8MMA_AtomIJNS4_4SM904GMMA30MMA_64x64x32_F32E4M3E4M3_SS_TNILNSP_7ScaleInE1ELSR_1EEEEEENS4_6LayoutISD_NS5_IJSC_NSA_ILi0EEESV_EEEEENS5_IJNS4_10UnderscoreESY_SY_EEEEENS4_13SM90_TMA_LOADENS4_14ComposedLayoutINS4_7SwizzleILi1ELi4ELi3EEENS4_18smem_ptr_flag_bitsILi8EEENSU_INS5_IJNSA_ILi8EEESI_EEENS5_IJSI_SC_EEEEEEEvNS4_8identityENS4_23SM90_TMA_LOAD_MULTICASTES1B_vS1C_EENS_8epilogue10collective6detail29Sm90TmaWarpSpecializedAdapterINS1G_15DefaultEpilogueISK_SL_SL_NS1F_6thread17LinearCombinationISK_Li1EffLNS1K_9ScaleType4KindE0ELNS_15FloatRoundStyleE2ESK_EENS1_15EpilogueDefaultEEEEEvvEEEEvNT_6ParamsE,(.L_x_209 - _ZN7cutlass13device_kernelINS_4gemm6kernel13GemmUniversalIN4cute5tupleIJiiiiEEENS1_10collective13CollectiveMmaINS1_37MainloopSm90TmaGmmaWarpSpecializedFP8ILi37ENS5_IJNS4_1CILi2EEENSA_ILi1EEESC_EEENS1_35KernelTmaWarpSpecializedCooperativeEEENS5_IJNSA_ILi128EEENSA_ILi64EEENSA_ILi32EEEEEENS_12float_e4m3_tENS5_IJlSC_lEEESK_SL_NS4_8TiledMMAINS4_8MMA_AtomIJNS4_4SM904GMMA30MMA_64x64x32_F32E4M3E4M3_SS_TNILNSP_7ScaleInE1ELSR_1EEEEEENS4_6LayoutISD_NS5_IJSC_NSA_ILi0EEESV_EEEEENS5_IJNS4_10UnderscoreESY_SY_EEEEENS4_13SM90_TMA_LOADENS4_14ComposedLayoutINS4_7SwizzleILi1ELi4ELi3EEENS4_18smem_ptr_flag_bitsILi8EEENSU_INS5_IJNSA_ILi8EEESI_EEENS5_IJSI_SC_EEEEEEEvNS4_8identityENS4_23SM90_TMA_LOAD_MULTICASTES1B_vS1C_EENS_8epilogue10collective6detail29Sm90TmaWarpSpecializedAdapterINS1G_15DefaultEpilogueISK_SL_SL_NS1F_6thread17LinearCombinationISK_Li1EffLNS1K_9ScaleType4KindE0ELNS_15FloatRoundStyleE2ESK_EENS1_15EpilogueDefaultEEEEEvvEEEEvNT_6ParamsE)
        .other          _ZN7cutlass13device_kernelINS_4gemm6kernel13GemmUniversalIN4cute5tupleIJiiiiEEENS1_10collective13CollectiveMmaINS1_37MainloopSm90TmaGmmaWarpSpecializedFP8ILi37ENS5_IJNS4_1CILi2EEENSA_ILi1EEESC_EEENS1_35KernelTmaWarpSpecializedCooperativeEEENS5_IJNSA_ILi128EEENSA_ILi64EEENSA_ILi32EEEEEENS_12float_e4m3_tENS5_IJlSC_lEEESK_SL_NS4_8TiledMMAINS4_8MMA_AtomIJNS4_4SM904GMMA30MMA_64x64x32_F32E4M3E4M3_SS_TNILNSP_7ScaleInE1ELSR_1EEEEEENS4_6LayoutISD_NS5_IJSC_NSA_ILi0EEESV_EEEEENS5_IJNS4_10UnderscoreESY_SY_EEEEENS4_13SM90_TMA_LOADENS4_14ComposedLayoutINS4_7SwizzleILi1ELi4ELi3EEENS4_18smem_ptr_flag_bitsILi8EEENSU_INS5_IJNSA_ILi8EEESI_EEENS5_IJSI_SC_EEEEEEEvNS4_8identityENS4_23SM90_TMA_LOAD_MULTICASTES1B_vS1C_EENS_8epilogue10collective6detail29Sm90TmaWarpSpecializedAdapterINS1G_15DefaultEpilogueISK_SL_SL_NS1F_6thread17LinearCombinationISK_Li1EffLNS1K_9ScaleType4KindE0ELNS_15FloatRoundStyleE2ESK_EENS1_15EpilogueDefaultEEEEEvvEEEEvNT_6ParamsE,@"STO_CUDA_ENTRY STV_DEFAULT"
_ZN7cutlass13device_kernelINS_4gemm6kernel13GemmUniversalIN4cute5tupleIJiiiiEEENS1_10collective13CollectiveMmaINS1_37MainloopSm90TmaGmmaWarpSpecializedFP8ILi37ENS5_IJNS4_1CILi2EEENSA_ILi1EEESC_EEENS1_35KernelTmaWarpSpecializedCooperativeEEENS5_IJNSA_ILi128EEENSA_ILi64EEENSA_ILi32EEEEEENS_12float_e4m3_tENS5_IJlSC_lEEESK_SL_NS4_8TiledMMAINS4_8MMA_AtomIJNS4_4SM904GMMA30MMA_64x64x32_F32E4M3E4M3_SS_TNILNSP_7ScaleInE1ELSR_1EEEEEENS4_6LayoutISD_NS5_IJSC_NSA_ILi0EEESV_EEEEENS5_IJNS4_10UnderscoreESY_SY_EEEEENS4_13SM90_TMA_LOADENS4_14ComposedLayoutINS4_7SwizzleILi1ELi4ELi3EEENS4_18smem_ptr_flag_bitsILi8EEENSU_INS5_IJNSA_ILi8EEESI_EEENS5_IJSI_SC_EEEEEEEvNS4_8identityENS4_23SM90_TMA_LOAD_MULTICASTES1B_vS1C_EENS_8epilogue10collective6detail29Sm90TmaWarpSpecializedAdapterINS1G_15DefaultEpilogueISK_SL_SL_NS1F_6thread17LinearCombinationISK_Li1EffLNS1K_9ScaleType4KindE0ELNS_15FloatRoundStyleE2ESK_EENS1_15EpilogueDefaultEEEEEvvEEEEvNT_6ParamsE:
[----:B------:R-:W-:Y:S01]  /*0000*/  LDC R1, c[0x0][0x28] ;  /* 0x00000a00ff017b82 */ /* 0x000fe20000000800 */
[----:B------:R-:W0:Y:S01]  /*0010*/  S2R R0, SR_TID.X ;  /* 0x0000000000007919 */ /* 0x000e220000002100 */
[----:B------:R-:W-:Y:S01]  /*0020*/  ELECT P0, URZ, PT ;  /* 0x00000000003f782f */ /* 0x000fe20003800000 */
[----:B------:R-:W-:Y:S01]  /*0030*/  BSSY B0, `(.L_x_0) ;  /* 0x000000f000007945 */ /* 0x000fe20003800000 */
[--C-:B0-----:R-:W-:Y:S02]  /*0040*/  SHF.R.U32.HI R2, RZ, 0x5, R0.reuse ;  /* 0x00000005ff027819 */ /* 0x101fe40000011600 */
[----:B------:R-:W-:-:S03]  /*0050*/  SHF.R.U32.HI R3, RZ, 0x7, R0 ;  /* 0x00000007ff037819 */ /* 0x000fc60000011600 */
[----:B------:R-:W0:Y:S04]  /*0060*/  SHFL.IDX PT, R7, R2, RZ, 0x1f ;  /* 0x00001fff02077589 */ /* 0x000e2800000e0000 */
[----:B------:R1:W2:Y:S01]  /*0070*/  SHFL.IDX PT, R4, R3, RZ, 0x1f ;  /* 0x00001fff03047589 */ /* 0x0002a200000e0000 */
[----:B0-----:R-:W-:-:S13]  /*0080*/  ISETP.NE.OR P0, PT, R7, RZ, !P0 ;  /* 0x000000ff0700720c */ /* 0x001fda0004705670 */
[----:B-12---:R-:W-:Y:S05]  /*0090*/  @P0 BRA `(.L_x_1) ;  /* 0x0000000000200947 */ /* 0x006fea0003800000 */
[----:B------:R-:W-:Y:S02]  /*00a0*/  ULDC.64 UR4, c[0x0][0x198] ;  /* 0x0000660000047ab9 */ /* 0x000fe40000000a00 */
[----:B------:R-:W-:Y:S02]  /*00b0*/  UIADD3 UR6, UP0, UR4, 0xf0, URZ ;  /* 0x000000f004067890 */ /* 0x000fe4000ff1e03f */
[----:B------:R-:W-:Y:S02]  /*00c0*/  UIADD3 UR4, UP1, UR4, 0x1f0, URZ ;  /* 0x000001f004047890 */ /* 0x000fe4000ff3e03f */
[----:B------:R-:W-:Y:S02]  /*00d0*/  UIADD3.X UR7, URZ, UR5, URZ, UP0, !UPT ;  /* 0x000000053f077290 */ /* 0x000fe400087fe43f */
[----:B------:R-:W-:-:S07]  /*00e0*/  UIADD3.X UR5, URZ, UR5, URZ, UP1, !UPT ;  /* 0x000000053f057290 */ /* 0x000fce0008ffe43f */
[----:B------:R0:W-:Y:S02]  /*00f0*/  UTMACCTL.PF [UR6] ;  /* 0x00000000060079b9 */ /* 0x0001e40008040000 */
[----:B------:R0:W-:Y:S02]  /*0100*/  UTMACCTL.PF [UR4] ;  /* 0x00000000040079b9 */ /* 0x0001e40008040000 */
[----:B0-----:R-:W-:Y:S01]  /*0110*/  NOP ;  /* 0x0000000000007918 */ /* 0x001fe20000000000 */
.L_x_1:
[----:B------:R-:W-:Y:S05]  /*0120*/  BSYNC B0 ;  /* 0x0000000000007941 */ /* 0x000fea0003800000 */
.L_x_0:
[----:B------:R-:W0:Y:S02]  /*0130*/  SHFL.IDX PT, R3, R2, RZ, 0x1f ;  /* 0x00001fff02037589 */ /* 0x000e2400000e0000 */
[----:B0-----:R-:W-:-:S13]  /*0140*/  ISETP.NE.AND P0, PT, R3, RZ, PT ;  /* 0x000000ff0300720c */ /* 0x001fda0003f05270 */
[----:B------:R-:W-:Y:S05]  /*0150*/  @P0 BRA `(.L_x_2) ;  /* 0x00000004006c0947 */ /* 0x000fea0003800000 */
[----:B------:R-:W-:Y:S01]  /*0160*/  ELECT P0, URZ, PT ;  /* 0x00000000003f782f */ /* 0x000fe20003800000 */
[----:B------:R-:W-:-:S12]  /*0170*/  BSSY B0, `(.L_x_2) ;  /* 0x0000059000007945 */ /* 0x000fd80003800000 */
[----:B------:R-:W-:Y:S05]  /*0180*/  @!P0 BRA `(.L_x_3) ;  /* 0x00000004005c8947 */ /* 0x000fea0003800000 */
[----:B------:R-:W0:Y:S01]  /*0190*/  S2UR UR8, SR_CgaCtaId ;  /* 0x00000000000879c3 */ /* 0x000e220000008800 */
[----:B------:R-:W-:Y:S01]  /*01a0*/  UMOV UR4, 0x400 ;  /* 0x0000040000047882 */ /* 0x000fe20000000000 */
[----:B------:R-:W-:Y:S01]  /*01b0*/  UMOV UR5, 0x1 ;  /* 0x0000000100057882 */ /* 0x000fe20000000000 */
[----:B------:R-:W-:Y:S02]  /*01c0*/  UMOV UR6, 0x4 ;  /* 0x0000000400067882 */ /* 0x000fe40000000000 */
[----:B------:R-:W-:-:S04]  /*01d0*/  UIADD3 UR6, -UR6, 0x100000, URZ ;  /* 0x0010000006067890 */ /* 0x000fc8000fffe13f */
[----:B------:R-:W-:Y:S02]  /*01e0*/  USHF.L.U32 UR7, UR6, 0xb, URZ ;  /* 0x0000000b06077899 */ /* 0x000fe4000800063f */
[----:B------:R-:W-:Y:S02]  /*01f0*/  USHF.L.U32 UR6, UR6, 0x1, URZ ;  /* 0x0000000106067899 */ /* 0x000fe4000800063f */
[----:B0-----:R-:W-:Y:S02]  /*0200*/  ULEA UR8, UR8, UR4, 0x18 ;  /* 0x0000000408087291 */ /* 0x001fe4000f8ec03f */
[----:B------:R-:W-:-:S04]  /*0210*/  UIADD3 UR4, -UR5, 0x100000, URZ ;  /* 0x0010000005047890 */ /* 0x000fc8000fffe13f */
[----:B------:R-:W-:Y:S02]  /*0220*/  USHF.L.U32 UR5, UR4, 0xb, URZ ;  /* 0x0000000b04057899 */ /* 0x000fe4000800063f */
[----:B------:R-:W-:Y:S01]  /*0230*/  USHF.L.U32 UR4, UR4, 0x1, URZ ;  /* 0x0000000104047899 */ /* 0x000fe2000800063f */
[----:B------:R-:W0:Y:S11]  /*0240*/  FENCE.VIEW.ASYNC.S ;  /* 0x00000000000073c6 */ /* 0x000e360000000000 */
[----:B0-----:R0:W1:Y:S01]  /*0250*/  SYNCS.EXCH.64 URZ, [UR8], UR4 ;  /* 0x00000004083f75b2 */ /* 0x0010620008000100 */
[----:B------:R0:W2:Y:S01]  /*0260*/  SYNCS.EXCH.64 URZ, [UR8+0x128], UR6 ;  /* 0x00012806083f75b2 */ /* 0x0000a20008000100 */
[----:B------:R0:W3:Y:S01]  /*0270*/  SYNCS.EXCH.64 URZ, [UR8+0x8], UR4 ;  /* 0x00000804083f75b2 */ /* 0x0000e20008000100 */
[----:B------:R0:W4:Y:S01]  /*0280*/  SYNCS.EXCH.64 URZ, [UR8+0x130], UR6 ;  /* 0x00013006083f75b2 */ /* 0x0001220008000100 */
[----:B------:R0:W0:Y:S01]  /*0290*/  SYNCS.EXCH.64 URZ, [UR8+0x10], UR4 ;  /* 0x00001004083f75b2 */ /* 0x0000220008000100 */
        /* <DEDUP_REMOVED lines=69> */
[----:B-1234-:R-:W-:Y:S01]  /*06f0*/  NOP ;  /* 0x0000000000007918 */ /* 0x01efe20000000000 */
.L_x_3:
[----:B0-----:R-:W-:Y:S05]  /*0700*/  BSYNC B0 ;  /* 0x0000000000007941 */ /* 0x001fea0003800000 */
.L_x_2:
[----:B------:R-:W-:Y:S01]  /*0710*/  SHF.R.S32.HI R5, RZ, 0x1f, R0 ;  /* 0x0000001fff057819 */ /* 0x000fe20000011400 */
[----:B------:R-:W0:Y:S01]  /*0720*/  SHFL.IDX PT, R2, R2, RZ, 0x1f ;  /* 0x00001fff02027589 */ /* 0x000e2200000e0000 */
[----:B------:R-:W1:Y:S01]  /*0730*/  S2UR UR8, SR_CTAID.X ;  /* 0x00000000000879c3 */ /* 0x000e620000002500 */
[----:B------:R-:W-:Y:S02]  /*0740*/  ELECT P0, URZ, PT ;  /* 0x00000000003f782f */ /* 0x000fe40003800000 */
[----:B------:R-:W-:Y:S01]  /*0750*/  LEA.HI R5, R5, R0, RZ, 0x7 ;  /* 0x0000000005057211 */ /* 0x000fe200078f38ff */
[----:B------:R-:W2:Y:S01]  /*0760*/  S2R R8, SR_CTAID.Y ;  /* 0x0000000000087919 */ /* 0x000ea20000002600 */
[----:B------:R-:W-:Y:S01]  /*0770*/  ULDC UR4, c[0x0][0x150] ;  /* 0x0000540000047ab9 */ /* 0x000fe20000000800 */
[----:B------:R-:W-:Y:S01]  /*0780*/  VIADD R16, R4, 0xffffffff ;  /* 0xffffffff04107836 */ /* 0x000fe20000000000 */
[----:B------:R-:W-:Y:S01]  /*0790*/  LOP3.LUT R5, R5, 0xffffff80, RZ, 0xc0, !PT ;  /* 0xffffff8005057812 */ /* 0x000fe200078ec0ff */
[----:B------:R-:W-:Y:S01]  /*07a0*/  NOP ;  /* 0x0000000000007918 */ /* 0x000fe20000000000 */
[----:B------:R-:W3:Y:S01]  /*07b0*/  LDC R12, c[0x0][0x144] ;  /* 0x00005100ff0c7b82 */ /* 0x000ee20000000800 */
[----:B------:R-:W-:Y:S01]  /*07c0*/  NOP ;  /* 0x0000000000007918 */ /* 0x000fe20000000000 */
[----:B------:R-:W-:Y:S01]  /*07d0*/  ISETP.GE.U32.AND P6, PT, R16, 0x2, PT ;  /* 0x000000021000780c */ /* 0x000fe20003fc6070 */
[----:B------:R-:W-:Y:S01]  /*07e0*/  IMAD.IADD R5, R0, 0x1, -R5 ;  /* 0x0000000100057824 */ /* 0x000fe200078e0a05 */
[----:B------:R-:W-:-:S04]  /*07f0*/  ISETP.NE.AND P3, PT, R4, RZ, PT ;  /* 0x000000ff0400720c */ /* 0x000fc80003f65270 */
[----:B------:R-:W-:Y:S01]  /*0800*/  SHF.R.S32.HI R6, RZ, 0x1f, R5 ;  /* 0x0000001fff067819 */ /* 0x000fe20000011405 */
[----:B------:R-:W4:Y:S03]  /*0810*/  LDC R14, c[0x0][0x140] ;  /* 0x00005000ff0e7b82 */ /* 0x000f260000000800 */
[----:B------:R-:W-:Y:S02]  /*0820*/  LEA.HI R6, R6, R5, RZ, 0x3 ;  /* 0x0000000506067211 */ /* 0x000fe400078f18ff */
[----:B0-----:R-:W-:Y:S02]  /*0830*/  ISETP.NE.OR P0, PT, R2, RZ, !P0 ;  /* 0x000000ff0200720c */ /* 0x001fe40004705670 */
[--C-:B------:R-:W-:Y:S02]  /*0840*/  SHF.R.S32.HI R2, RZ, 0x3, R6.reuse ;  /* 0x00000003ff027819 */ /* 0x100fe40000011406 */
[----:B------:R-:W-:-:S02]  /*0850*/  SHF.R.S32.HI R11, RZ, 0x1f, R6 ;  /* 0x0000001fff0b7819 */ /* 0x000fc40000011406 */
[----:B------:R-:W-:Y:S02]  /*0860*/  SHF.R.S32.HI R6, RZ, 0x1f, R3 ;  /* 0x0000001fff067819 */ /* 0x000fe40000011403 */
[----:B-1----:R-:W-:Y:S02]  /*0870*/  I2FP.F32.U32 R10, UR8 ;  /* 0x00000008000a7c45 */ /* 0x002fe40008201000 */
[----:B------:R-:W-:Y:S02]  /*0880*/  LEA.HI R11, R11, R2, RZ, 0x2 ;  /* 0x000000020b0b7211 */ /* 0x000fe400078f10ff */
[----:B------:R-:W-:Y:S01]  /*0890*/  LEA.HI R6, R6, R3, RZ, 0x2 ;  /* 0x0000000306067211 */ /* 0x000fe200078f10ff */
[----:B------:R-:W-:Y:S01]  /*08a0*/  FMUL R10, R10, UR4 ;  /* 0x000000040a0a7c20 */ /* 0x000fe20008400000 */
[----:B------:R-:W-:Y:S01]  /*08b0*/  LOP3.LUT R11, R11, 0xfffffffc, RZ, 0xc0, !PT ;  /* 0xfffffffc0b0b7812 */ /* 0x000fe200078ec0ff */
[----:B------:R-:W-:Y:S01]  /*08c0*/  VOTEU.ALL UP0, P0 ;  /* 0x00000000003f7886 */ /* 0x000fe20000000000 */
[----:B------:R-:W-:Y:S01]  /*08d0*/  LOP3.LUT R6, R6, 0x3ffffffc, RZ, 0xc0, !PT ;  /* 0x3ffffffc06067812 */ /* 0x000fe200078ec0ff */
[----:B------:R-:W-:Y:S01]  /*08e0*/  ULDC UR4, c[0x0][0x154] ;  /* 0x0000550000047ab9 */ /* 0x000fe20000000800 */
[----:B--2---:R-:W-:Y:S01]  /*08f0*/  I2FP.F32.U32 R13, R8 ;  /* 0x00000008000d7245 */ /* 0x004fe20000201000 */
[----:B------:R-:W0:Y:S01]  /*0900*/  F2I.U32.TRUNC.NTZ R10, R10 ;  /* 0x0000000a000a7305 */ /* 0x000e22000020f000 */
[----:B------:R-:W-:Y:S01]  /*0910*/  IMAD.IADD R11, R2, 0x1, -R11 ;  /* 0x00000001020b7824 */ /* 0x000fe200078e0a0b */
[----:B------:R-:W1:Y:S01]  /*0920*/  @!UP0 S2UR UR7, SR_CgaCtaId ;  /* 0x00000000000789c3 */ /* 0x000e620000008800 */
[----:B------:R-:W-:-:S02]  /*0930*/  IMAD.IADD R6, R3, 0x1, -R6 ;  /* 0x0000000103067824 */ /* 0x000fc400078e0a06 */
[----:B------:R-:W-:Y:S01]  /*0940*/  FMUL R13, R13, UR4 ;  /* 0x000000040d0d7c20 */ /* 0x000fe20008400000 */
[----:B------:R-:W-:Y:S01]  /*0950*/  UMOV UR4, 0x20 ;  /* 0x0000002000047882 */ /* 0x000fe20000000000 */
[----:B------:R-:W-:Y:S01]  /*0960*/  @!UP0 UMOV UR6, 0x400 ;  /* 0x0000040000068882 */ /* 0x000fe20000000000 */
[----:B------:R-:W-:Y:S01]  /*0970*/  IMAD R6, R6, 0x4, R11 ;  /* 0x0000000406067824 */ /* 0x000fe200078e020b */
[----:B------:R-:W-:-:S04]  /*0980*/  @!UP0 UIADD3 UR4, -UR4, 0x100000, URZ ;  /* 0x0010000004048890 */ /* 0x000fc8000fffe13f */
[----:B------:R-:W-:Y:S02]  /*0990*/  @!UP0 USHF.L.U32 UR5, UR4, 0xb, URZ ;  /* 0x0000000b04058899 */ /* 0x000fe4000800063f */
[----:B------:R-:W-:Y:S01]  /*09a0*/  @!UP0 USHF.L.U32 UR4, UR4, 0x1, URZ ;  /* 0x0000000104048899 */ /* 0x000fe2000800063f */
[----:B----4-:R-:W-:Y:S01]  /*09b0*/  ISETP.EQ.U32.AND P2, PT, R14, 0x1, PT ;  /* 0x000000010e00780c */ /* 0x010fe20003f42070 */
[----:B------:R-:W2:Y:S01]  /*09c0*/  LDC R11, c[0x0][0x148] ;  /* 0x00005200ff0b7b82 */ /* 0x000ea20000000800 */
[----:B------:R-:W4:Y:S01]  /*09d0*/  F2I.U32.TRUNC.NTZ R13, R13 ;  /* 0x0000000d000d7305 */ /* 0x000f22000020f000 */
[----:B------:R-:W-:Y:S01]  /*09e0*/  LEA.HI R2, R6, R6, RZ, 0x1 ;  /* 0x0000000606027211 */ /* 0x000fe200078f08ff */
[----:B------:R-:W-:Y:S01]  /*09f0*/  VOTEU.ALL UP1, P0 ;  /* 0x00000000003f7886 */ /* 0x000fe20000020000 */
[----:B0-----:R-:W-:Y:S02]  /*0a00*/  IMAD.MOV R15, RZ, RZ, -R10 ;  /* 0x000000ffff0f7224 */ /* 0x001fe400078e0a0a */
[----:B------:R-:W-:-:S02]  /*0a10*/  LOP3.LUT R3, R2, 0xfffffffe, RZ, 0xc0, !PT ;  /* 0xfffffffe02037812 */ /* 0x000fc400078ec0ff */
[----:B------:R-:W-:Y:S01]  /*0a20*/  SHF.R.S32.HI R2, RZ, 0x1f, R7 ;  /* 0x0000001fff027819 */ /* 0x000fe20000011407 */
[----:B---3--:R-:W-:Y:S02]  /*0a30*/  IMAD R10, R12, R15, UR8 ;  /* 0x000000080c0a7e24 */ /* 0x008fe4000f8e020f */
[----:B------:R-:W-:Y:S01]  /*0a40*/  IMAD.IADD R3, R6, 0x1, -R3 ;  /* 0x0000000106037824 */ /* 0x000fe200078e0a03 */
[----:B------:R-:W-:-:S04]  /*0a50*/  LEA.HI R2, R2, R7, RZ, 0x2 ;  /* 0x0000000702027211 */ /* 0x000fc800078f10ff */
[----:B------:R-:W-:Y:S01]  /*0a60*/  ISETP.NE.AND P4, PT, R3, R10, PT ;  /* 0x0000000a0300720c */ /* 0x000fe20003f85270 */
[----:B------:R-:W-:Y:S01]  /*0a70*/  IMAD.SHL.U32 R3, R6, 0x4, RZ ;  /* 0x0000000406037824 */ /* 0x000fe200078e00ff */
[----:B------:R-:W-:Y:S01]  /*0a80*/  LOP3.LUT R2, R2, 0xfffffffc, RZ, 0xc0, !PT ;  /* 0xfffffffc02027812 */ /* 0x000fe200078ec0ff */
[----:B----4-:R-:W-:Y:S01]  /*0a90*/  IMAD.MOV R20, RZ, RZ, -R13 ;  /* 0x000000ffff147224 */ /* 0x010fe200078e0a0d */
[----:B-1----:R-:W-:Y:S02]  /*0aa0*/  @!UP0 ULEA UR6, UR7, UR6, 0x18 ;  /* 0x0000000607068291 */ /* 0x002fe4000f8ec03f */
[----:B------:R-:W-:Y:S01]  /*0ab0*/  LOP3.LUT R3, R6, 0xc, R3, 0x78, !PT ;  /* 0x0000000c06037812 */ /* 0x000fe200078e7803 */
[----:B------:R-:W-:Y:S01]  /*0ac0*/  IMAD.IADD R7, R7, 0x1, -R2 ;  /* 0x0000000107077824 */ /* 0x000fe200078e0a02 */
[----:B------:R-:W-:Y:S01]  /*0ad0*/  VOTEU.ALL UP0, P0 ;  /* 0x00000000003f7886 */ /* 0x000fe20000000000 */
[----:B--2---:R-:W-:Y:S01]  /*0ae0*/  IMAD R13, R11, R20, R8 ;  /* 0x000000140b0d7224 */ /* 0x004fe200078e0208 */
[----:B------:R-:W-:Y:S01]  /*0af0*/  LOP3.LUT P0, RZ, R5, 0x7, RZ, 0xc0, !PT ;  /* 0x0000000705ff7812 */ /* 0x000fe2000780c0ff */
[----:B------:R-:W-:Y:S01]  /*0b00*/  IMAD.MOV.U32 R6, RZ, RZ, 0x1 ;  /* 0x00000001ff067424 */ /* 0x000fe200078e00ff */
[----:B------:R-:W-:-:S02]  /*0b10*/  ISETP.NE.AND P1, PT, R7, 0x3, PT ;  /* 0x000000030700780c */ /* 0x000fc40003f25270 */
[----:B------:R-:W-:Y:S02]  /*0b20*/  @P4 LEA.HI R2, R3, R3, RZ, 0x1 ;  /* 0x0000000303024211 */ /* 0x000fe400078f08ff */
[----:B------:R-:W-:Y:S01]  /*0b30*/  ISETP.EQ.OR P1, PT, R7, RZ, !P1 ;  /* 0x000000ff0700720c */ /* 0x000fe20004f22670 */
[----:B------:R-:W0:Y:S02]  /*0b40*/  FENCE.VIEW.ASYNC.S ;  /* 0x00000000000073c6 */ /* 0x000e240000000000 */
[----:B0-----:R0:W1:Y:S01]  /*0b50*/  @!UP0 SYNCS.EXCH.64 URZ, [UR6+0x260], UR4 ;  /* 0x00026004063f85b2 */ /* 0x0010620008000100 */
[----:B------:R-:W-:Y:S02]  /*0b60*/  @P4 SHF.R.S32.HI R2, RZ, 0x1, R2 ;  /* 0x00000001ff024819 */ /* 0x000fe40000011402 */
[----:B------:R-:W-:Y:S02]  /*0b70*/  ISETP.LT.U32.AND P0, PT, R3, 0x2, !P0 ;  /* 0x000000020300780c */ /* 0x000fe40004701070 */
[----:B------:R-:W-:-:S02]  /*0b80*/  @P4 ISETP.NE.AND P5, PT, R2, R13, PT ;  /* 0x0000000d0200420c */ /* 0x000fc40003fa5270 */
[----:B------:R-:W-:Y:S02]  /*0b90*/  ISETP.EQ.AND P1, PT, R4, RZ, P1 ;  /* 0x000000ff0400720c */ /* 0x000fe40000f22270 */
[----:B------:R-:W-:Y:S02]  /*0ba0*/  SEL R5, RZ, 0x1, !P0 ;  /* 0x00000001ff057807 */ /* 0x000fe40004000000 */
[----:B------:R-:W-:Y:S02]  /*0bb0*/  @P4 SEL R6, RZ, 0x1, P5 ;  /* 0x00000001ff064807 */ /* 0x000fe40002800000 */
[----:B------:R-:W-:Y:S02]  /*0bc0*/  SEL R2, RZ, 0x1, !P1 ;  /* 0x00000001ff027807 */ /* 0x000fe40004800000 */
[----:B------:R-:W-:Y:S01]  /*0bd0*/  LOP3.LUT R6, R6, R5, RZ, 0xc0, !PT ;  /* 0x0000000506067212 */ /* 0x000fe200078ec0ff */
[----:B------:R0:W2:Y:S01]  /*0be0*/  @!UP1 SYNCS.EXCH.64 URZ, [UR6+0x268], UR4 ;  /* 0x00026804063f95b2 */ /* 0x0000a20008000100 */
[----:B------:R-:W-:Y:S01]  /*0bf0*/  SEL R2, R2, 0x2, P6 ;  /* 0x0000000202027807 */ /* 0x000fe20003000000 */
[----:B------:R-:W-:Y:S01]  /*0c00*/  NOP ;  /* 0x0000000000007918 */ /* 0x000fe20000000000 */
[----:B------:R-:W-:Y:S05]  /*0c10*/  @!P2 BRA `(.L_x_4) ;  /* 0x000000000008a947 */ /* 0x000fea0003800000 */
[----:B-12---:R-:W-:Y:S01]  /*0c20*/  UCGABAR_ARV ;  /* 0x00000000000079c7 */ /* 0x006fe20008000000 */
[----:B------:R-:W-:Y:S05]  /*0c30*/  BRA `(.L_x_5) ;  /* 0x0000000000047947 */ /* 0x000fea0003800000 */
.L_x_4:
[----:B-12---:R-:W-:Y:S01]  /*0c40*/  NOP ;  /* 0x0000000000007918 */ /* 0x006fe20000000000 */
.L_x_5:
[----:B------:R-:W1:Y:S01]  /*0c50*/  LDC R4, c[0x0][0x65c] ;  /* 0x00019700ff047b82 */ /* 0x000e620000000800 */
[----:B------:R-:W-:Y:S01]  /*0c60*/  IMAD.MOV.U32 R5, RZ, RZ, RZ ;  /* 0x000000ffff057224 */ /* 0x000fe200078e00ff */
[----:B-1----:R-:W-:Y:S01]  /*0c70*/  ISETP.NE.AND P4, PT, R4, 0x1, PT ;  /* 0x000000010400780c */ /* 0x002fe20003f85270 */
[----:B------:R-:W-:-:S12]  /*0c80*/  IMAD.U32 R4, RZ, RZ, UR8 ;  /* 0x00000008ff047e24 */ /* 0x000fd8000f8e00ff */
[----:B------:R-:W1:Y:S01]  /*0c90*/  @P4 LDC R15, c[0x0][0x10] ;  /* 0x00000400ff0f4b82 */ /* 0x000e620000000800 */
[----:B------:R-:W-:Y:S02]  /*0ca0*/  @P4 IMAD.MOV.U32 R9, RZ, RZ, RZ ;  /* 0x000000ffff094224 */ /* 0x000fe400078e00ff */
[----:B------:R-:W-:-:S05]  /*0cb0*/  @P4 IMAD.MOV.U32 R17, RZ, RZ, RZ ;  /* 0x000000ffff114224 */ /* 0x000fca00078e00ff */
[----:B------:R-:W2:Y:S01]  /*0cc0*/  @!P4 LDC R13, c[0x0][0xc] ;  /* 0x00000300ff0dcb82 */ /* 0x000ea20000000800 */
[----:B-1----:R-:W-:-:S04]  /*0cd0*/  @P4 IMAD.WIDE.U32 R14, R15, UR8, R8 ;  /* 0x000000080f0e4c25 */ /* 0x002fc8000f8e0008 */
[----:B--2---:R-:W-:-:S04]  /*0ce0*/  @!P4 IMAD.WIDE.U32 R12, R8, R13, R4 ;  /* 0x0000000d080cc225 */ /* 0x004fc800078e0004 */
[----:B------:R-:W-:Y:S02]  /*0cf0*/  @P4 IMAD.MOV.U32 R4, RZ, RZ, R14 ;  /* 0x000000ffff044224 */ /* 0x000fe400078e000e */
[----:B------:R-:W-:Y:S02]  /*0d00*/  @P4 IMAD.IADD R5, R15, 0x1, R17 ;  /* 0x000000010f054824 */ /* 0x000fe400078e0211 */
[----:B------:R-:W-:Y:S02]  /*0d10*/  @!P4 IMAD.MOV.U32 R4, RZ, RZ, R12 ;  /* 0x000000ffff04c224 */ /* 0x000fe400078e000c */
[----:B------:R-:W-:Y:S01]  /*0d20*/  @!P4 IMAD.MOV.U32 R5, RZ, RZ, R13 ;  /* 0x000000ffff05c224 */ /* 0x000fe200078e000d */
[----:B------:R-:W-:Y:S06]  /*0d30*/  @!P2 BRA `(.L_x_6) ;  /* 0x00000000000ca947 */ /* 0x000fec0003800000 */
[----:B------:R-:W-:Y:S01]  /*0d40*/  UCGABAR_WAIT ;  /* 0x0000000000007dc7 */ /* 0x000fe20008000000 */
[----:B------:R-:W-:Y:S01]  /*0d50*/  CCTL.IVALL ;  /* 0x00000000ff00798f */ /* 0x000fe20002000000 */
[----:B------:R-:W-:Y:S05]  /*0d60*/  BRA `(.L_x_7) ;  /* 0x0000000000047947 */ /* 0x000fea0003800000 */
.L_x_6:
[----:B------:R-:W-:Y:S06]  /*0d70*/  BAR.SYNC.DEFER_BLOCKING 0x0 ;  /* 0x0000000000007b1d */ /* 0x000fec0000010000 */
.L_x_7:
[----:B------:R-:W-:Y:S05]  /*0d80*/  @!P3 BRA `(.L_x_8) ;  /* 0x0000004800dcb947 */ /* 0x000fea0003800000 */
[----:B------:R-:W-:-:S13]  /*0d90*/  ISETP.GT.U32.AND P0, PT, R16, 0x1, PT ;  /* 0x000000011000780c */ /* 0x000fda0003f04070 */
[----:B0-----:R-:W-:Y:S05]  /*0da0*/  @P0 EXIT ;  /* 0x000000000000094d */ /* 0x001fea0003800000 */
[----:B------:R-:W-:Y:S01]  /*0db0*/  ULDC.64 UR4, c[0x0][0x650] ;  /* 0x0001940000047ab9 */ /* 0x000fe20000000a00 */
[----:B------:R-:W-:Y:S01]  /*0dc0*/  PRMT R14, RZ, 0x7610, R14 ;  /* 0x00007610ff0e7816 */ /* 0x000fe2000000000e */
[----:B------:R-:W-:Y:S01]  /*0dd0*/  IMAD.MOV.U32 R71, RZ, RZ, -0x1 ;  /* 0xffffffffff477424 */ /* 0x000fe200078e00ff */
[----:B------:R-:W-:Y:S01]  /*0de0*/  ISETP.GE.U32.AND P0, PT, R4, UR4, PT ;  /* 0x0000000404007c0c */ /* 0x000fe2000bf06070 */
[----:B------:R-:W-:Y:S02]  /*0df0*/  IMAD.MOV.U32 R15, RZ, RZ, -0x1 ;  /* 0xffffffffff0f7424 */ /* 0x000fe400078e00ff */
[----:B------:R-:W-:Y:S01]  /*0e00*/  IMAD.MOV.U32 R73, RZ, RZ, -0x1 ;  /* 0xffffffffff497424 */ /* 0x000fe200078e00ff */
[----:B------:R-:W-:-:S13]  /*0e10*/  ISETP.GE.U32.AND.EX P0, PT, R5, UR5, PT, P0 ;  /* 0x0000000505007c0c */ /* 0x000fda000bf06100 */
[----:B------:R-:W-:Y:S05]  /*0e20*/  @P0 BRA `(.L_x_9) ;  /* 0x0000000400240947 */ /* 0x000fea0003800000 */
[----:B------:R-:W0:Y:S01]  /*0e30*/  LDC.64 R22, c[0x0][0x628] ;  /* 0x00018a00ff167b82 */ /* 0x000e220000000a00 */
[----:B------:R-:W-:Y:S02]  /*0e40*/  IMAD.MOV.U32 R12, RZ, RZ, R4 ;  /* 0x000000ffff0c7224 */ /* 0x000fe400078e0004 */
[----:B------:R-:W-:-:S05]  /*0e50*/  IMAD.MOV.U32 R13, RZ, RZ, R5 ;  /* 0x000000ffff0d7224 */ /* 0x000fca00078e0005 */
[----:B------:R-:W1:Y:S08]  /*0e60*/  LDC R18, c[0x0][0x630] ;  /* 0x00018c00ff127b82 */ /* 0x000e700000000800 */
[----:B------:R-:W2:Y:S01]  /*0e70*/  LDC.64 R24, c[0x0][0x620] ;  /* 0x00018800ff187b82 */ /* 0x000ea20000000a00 */
[----:B0-----:R-:W-:-:S04]  /*0e80*/  ISETP.NE.U32.AND P0, PT, R22, RZ, PT ;  /* 0x000000ff1600720c */ /* 0x001fc80003f05070 */
[----:B------:R-:W-:-:S13]  /*0e90*/  ISETP.NE.AND.EX P0, PT, R23, RZ, PT, P0 ;  /* 0x000000ff1700720c */ /* 0x000fda0003f05300 */
[----:B-12---:R-:W-:Y:S05]  /*0ea0*/  @!P0 BRA `(.L_x_10) ;  /* 0x0000000000288947 */ /* 0x006fea0003800000 */
[----:B------:R-:W0:Y:S02]  /*0eb0*/  LDC R7, c[0x0][0x634] ;  /* 0x00018d00ff077b82 */ /* 0x000e240000000800 */
[----:B0-----:R-:W-:-:S05]  /*0ec0*/  IADD3 R7, P0, R4, R7, RZ ;  /* 0x0000000704077210 */ /* 0x001fca0007f1e0ff */
[----:B------:R-:W-:-:S04]  /*0ed0*/  IMAD.X R19, RZ, RZ, R5, P0 ;  /* 0x000000ffff137224 */ /* 0x000fc800000e0605 */
[----:B------:R-:W-:-:S04]  /*0ee0*/  IMAD.WIDE.U32 R12, R19, R22, RZ ;  /* 0x00000016130c7225 */ /* 0x000fc800078e00ff */
[----:B------:R-:W-:-:S04]  /*0ef0*/  IMAD.WIDE.U32 R14, P0, R7, R23, R12 ;  /* 0x00000017070e7225 */ /* 0x000fc8000780000c */
[----:B------:R-:W-:-:S04]  /*0f00*/  IMAD.WIDE.U32 R12, R7, R22, RZ ;  /* 0x00000016070c7225 */ /* 0x000fc800078e00ff */
[----:B------:R-:W-:Y:S01]  /*0f10*/  IMAD.X R17, RZ, RZ, RZ, P0 ;  /* 0x000000ffff117224 */ /* 0x000fe200000e06ff */
[----:B------:R-:W-:Y:S01]  /*0f20*/  IADD3 RZ, P0, R13, R14, RZ ;  /* 0x0000000e0dff7210 */ /* 0x000fe20007f1e0ff */
[----:B------:R-:W-:-:S04]  /*0f30*/  IMAD.MOV.U32 R16, RZ, RZ, R15 ;  /* 0x000000ffff107224 */ /* 0x000fc800078e000f */
[----:B------:R-:W-:-:S08]  /*0f40*/  IMAD.WIDE.U32.X R12, R19, R23, R16, P0 ;  /* 0x00000017130c7225 */ /* 0x000fd000000e0410 */
.L_x_10:
[----:B------:R-:W0:Y:S01]  /*0f50*/  LDC.64 R28, c[0x0][0x640] ;  /* 0x00019000ff1c7b82 */ /* 0x000e220000000a00 */
[--C-:B------:R-:W-:Y:S01]  /*0f60*/  SHF.R.U64 R73, R12, R18, R13.reuse ;  /* 0x000000120c497219 */ /* 0x100fe2000000120d */
[----:B------:R-:W-:Y:S01]  /*0f70*/  IMAD R27, R11, R20, R8 ;  /* 0x000000140b1b7224 */ /* 0x000fe200078e0208 */
[----:B------:R-:W-:Y:S01]  /*0f80*/  SHF.R.U32.HI R7, RZ, R18, R13 ;  /* 0x00000012ff077219 */ /* 0x000fe2000001160d */
[----:B------:R-:W-:Y:S01]  /*0f90*/  IMAD.MOV.U32 R23, RZ, RZ, 0x1 ;  /* 0x00000001ff177424 */ /* 0x000fe200078e00ff */
[----:B------:R-:W-:-:S03]  /*0fa0*/  IADD3 R9, P0, RZ, -R73, RZ ;  /* 0x80000049ff097210 */ /* 0x000fc60007f1e0ff */
[----:B------:R-:W1:Y:S02]  /*0fb0*/  LDC R22, c[0x0][0x618] ;  /* 0x00018600ff167b82 */ /* 0x000e640000000800 */
[----:B------:R-:W-:Y:S02]  /*0fc0*/  IMAD.X R7, RZ, RZ, ~R7, P0 ;  /* 0x000000ffff077224 */ /* 0x000fe400000e0e07 */
[----:B------:R-:W-:-:S04]  /*0fd0*/  IMAD.WIDE.U32 R12, R9, R24, R4 ;  /* 0x00000018090c7225 */ /* 0x000fc800078e0004 */
[----:B------:R-:W2:Y:S01]  /*0fe0*/  LDC R18, c[0x0][0x608] ;  /* 0x00018200ff127b82 */ /* 0x000ea20000000800 */
[----:B------:R-:W-:Y:S02]  /*0ff0*/  IMAD R14, R7, R24, RZ ;  /* 0x00000018070e7224 */ /* 0x000fe400078e02ff */
[----:B------:R-:W-:Y:S02]  /*1000*/  IMAD.MOV.U32 R7, RZ, RZ, -0x1 ;  /* 0xffffffffff077424 */ /* 0x000fe400078e00ff */
[----:B------:R-:W-:-:S03]  /*1010*/  IMAD R9, R9, R25, R14 ;  /* 0x0000001909097224 */ /* 0x000fc600078e020e */
[----:B------:R-:W3:Y:S01]  /*1020*/  LDC R26, c[0x0][0x658] ;  /* 0x00019600ff1a7b82 */ /* 0x000ee20000000800 */
[----:B------:R-:W-:Y:S01]  /*1030*/  IMAD.IADD R9, R13, 0x1, R9 ;  /* 0x000000010d097824 */ /* 0x000fe200078e0209 */
[----:B0-----:R-:W-:-:S04]  /*1040*/  ISETP.NE.U32.AND P0, PT, R28, RZ, PT ;  /* 0x000000ff1c00720c */ /* 0x001fc80003f05070 */
[----:B------:R-:W-:Y:S02]  /*1050*/  ISETP.NE.AND.EX P0, PT, R29, RZ, PT, P0 ;  /* 0x000000ff1d00720c */ /* 0x000fe40003f05300 */
[----:B------:R-:W0:Y:S01]  /*1060*/  LDC R24, c[0x0][0x600] ;  /* 0x00018000ff187b82 */ /* 0x000e220000000800 */
[-CC-:B-1----:R-:W-:Y:S02]  /*1070*/  SHF.R.U64 R16, R12, R22.reuse, R9.reuse ;  /* 0x000000160c107219 */ /* 0x182fe40000001209 */
[----:B------:R-:W-:-:S05]  /*1080*/  SHF.R.U32.HI R9, RZ, R22, R9 ;  /* 0x00000016ff097219 */ /* 0x000fca0000011609 */
[----:B------:R-:W1:Y:S01]  /*1090*/  LDC R19, c[0x0][0x648] ;  /* 0x00019200ff137b82 */ /* 0x000e620000000800 */
[-CC-:B--2---:R-:W-:Y:S02]  /*10a0*/  SHF.R.U64 R22, R16, R18.reuse, R9.reuse ;  /* 0x0000001210167219 */ /* 0x184fe40000001209 */
[----:B------:R-:W-:-:S05]  /*10b0*/  SHF.R.U32.HI R9, RZ, R18, R9 ;  /* 0x00000012ff097219 */ /* 0x000fca0000011609 */
[----:B------:R-:W2:Y:S01]  /*10c0*/  LDC R21, c[0x0][0x638] ;  /* 0x00018e00ff157b82 */ /* 0x000ea20000000800 */
[-CC-:B---3--:R-:W-:Y:S02]  /*10d0*/  SHF.R.U64 R18, R22, R26.reuse, R9.reuse ;  /* 0x0000001a16127219 */ /* 0x188fe40000001209 */
[-C--:B------:R-:W-:Y:S02]  /*10e0*/  SHF.L.U32 R7, R7, R26.reuse, RZ ;  /* 0x0000001a07077219 */ /* 0x080fe400000006ff */
[----:B------:R-:W-:Y:S01]  /*10f0*/  SHF.R.U32.HI R9, RZ, R26, R9 ;  /* 0x0000001aff097219 */ /* 0x000fe20000011609 */
[----:B------:R-:W-:Y:S01]  /*1100*/  IMAD.MOV.U32 R8, RZ, RZ, R18 ;  /* 0x000000ffff087224 */ /* 0x000fe200078e0012 */
[----:B------:R-:W-:Y:S01]  /*1110*/  LOP3.LUT R11, RZ, R7, RZ, 0x33, !PT ;  /* 0x00000007ff0b7212 */ /* 0x000fe200078e33ff */
[----:B------:R-:W3:Y:S01]  /*1120*/  LDC R25, c[0x0][0x610] ;  /* 0x00018400ff197b82 */ /* 0x000ee20000000800 */
[----:B------:R-:W-:Y:S05]  /*1130*/  @!P0 BRA `(.L_x_11) ;  /* 0x0000000000288947 */ /* 0x000fea0003800000 */
[----:B------:R-:W4:Y:S02]  /*1140*/  LDC R7, c[0x0][0x64c] ;  /* 0x00019300ff077b82 */ /* 0x000f240000000800 */
[----:B----4-:R-:W-:-:S05]  /*1150*/  IADD3 R7, P0, R18, R7, RZ ;  /* 0x0000000712077210 */ /* 0x010fca0007f1e0ff */
        /* <DEDUP_REMOVED lines=8> */
.L_x_11:
[----:B-1----:R-:W-:Y:S01]  /*11e0*/  SHF.R.U64 R9, R8, R19, R9 ;  /* 0x0000001308097219 */ /* 0x002fe20000001209 */
[----:B------:R-:W-:Y:S01]  /*11f0*/  IMAD.MOV.U32 R14, RZ, RZ, 0x1 ;  /* 0x00000001ff0e7424 */ /* 0x000fe200078e00ff */
[----:B------:R-:W-:Y:S01]  /*1200*/  LOP3.LUT R8, R22, R11, RZ, 0xc0, !PT ;  /* 0x0000000b16087212 */ /* 0x000fe200078ec0ff */
[----:B0-----:R-:W-:Y:S01]  /*1210*/  VIADD R11, R24, 0xffffffff ;  /* 0xffffffff180b7836 */ /* 0x001fe20000000000 */
[----:B------:R-:W-:Y:S01]  /*1220*/  SHF.L.U32 R7, R23, R26, RZ ;  /* 0x0000001a17077219 */ /* 0x000fe200000006ff */
[----:B------:R-:W-:Y:S01]  /*1230*/  IMAD.MOV R12, RZ, RZ, -R9 ;  /* 0x000000ffff0c7224 */ /* 0x000fe200078e0a09 */
[----:B------:R-:W-:Y:S02]  /*1240*/  SEL R10, R10, R27, !P4 ;  /* 0x0000001b0a0a7207 */ /* 0x000fe40006000000 */
[----:B------:R-:W-:Y:S01]  /*1250*/  LOP3.LUT R11, R16, R11, RZ, 0xc0, !PT ;  /* 0x0000000b100b7212 */ /* 0x000fe200078ec0ff */
[----:B------:R-:W-:Y:S02]  /*1260*/  IMAD R9, R7, R9, R8 ;  /* 0x0000000907097224 */ /* 0x000fe400078e0208 */
[----:B--2---:R-:W-:-:S02]  /*1270*/  IMAD R7, R12, R21, R18 ;  /* 0x000000150c077224 */ /* 0x004fc400078e0212 */
[----:B---3--:R-:W-:Y:S02]  /*1280*/  IMAD R10, R9, R25, R10 ;  /* 0x00000019090a7224 */ /* 0x008fe400078e020a */
[----:B------:R-:W-:-:S05]  /*1290*/  IMAD R7, R7, R24, R11 ;  /* 0x0000001807077224 */ /* 0x000fca00078e020b */
[----:B------:R-:W-:Y:S02]  /*12a0*/  SEL R15, R7, R10, !P4 ;  /* 0x0000000a070f7207 */ /* 0x000fe40006000000 */
[----:B------:R-:W-:-:S07]  /*12b0*/  SEL R71, R10, R7, !P4 ;  /* 0x000000070a477207 */ /* 0x000fce0006000000 */
.L_x_9:
[----:B------:R-:W-:-:S08]  /*12c0*/  NOP ;  /* 0x0000000000007918 */ /* 0x000fd00000000000 */
[----:B------:R-:W0:Y:S02]  /*12d0*/  USETMAXREG.TRY_ALLOC.CTAPOOL UP0, 0xe8 ;  /* 0x000000e8000079c8 */ /* 0x000e240008000600 */
[----:B0-----:R-:W-:-:S13]  /*12e0*/  PLOP3.LUT P0, PT, PT, PT, UP0, 0x80, 0x0 ;  /* 0x000000000000781c */ /* 0x001fda0003f0f008 */
[----:B------:R-:W-:Y:S05]  /*12f0*/  @!P0 BRA `(.L_x_9) ;  /* 0xfffffffc00f08947 */ /* 0x000fea000383ffff */
[----:B------:R-:W-:Y:S01]  /*1300*/  ULDC.64 UR4, c[0x0][0x598] ;  /* 0x0001660000047ab9 */ /* 0x000fe20000000a00 */
[----:B------:R-:W-:Y:S01]  /*1310*/  ULDC.64 UR18, c[0x0][0x208] ;  /* 0x0000820000127ab9 */ /* 0x000fe20000000a00 */
[----:B------:R-:W-:-:S04]  /*1320*/  ISETP.NE.U32.AND P0, PT, RZ, UR4, PT ;  /* 0x00000004ff007c0c */ /* 0x000fc8000bf05070 */
[----:B------:R-:W-:-:S13]  /*1330*/  ISETP.NE.AND.EX P0, PT, RZ, UR5, PT, P0 ;  /* 0x00000005ff007c0c */ /* 0x000fda000bf05300 */
[----:B------:R-:W-:Y:S05]  /*1340*/  @!P0 BRA `(.L_x_12) ;  /* 0x00000000001c8947 */ /* 0x000fea0003800000 */
[----:B------:R-:W0:Y:S02]  /*1350*/  LDC.64 R8, c[0x0][0x598] ;  /* 0x00016600ff087b82 */ /* 0x000e240000000a00 */
[----:B0-----:R-:W2:Y:S02]  /*1360*/  LDG.E.64 R8, desc[UR18][R8.64] ;  /* 0x0000001208087981 */ /* 0x001ea4000c1e1b00 */
[----:B--2---:R-:W-:-:S04]  /*1370*/  ISETP.NE.U32.AND P0, PT, R8, RZ, PT ;  /* 0x000000ff0800720c */ /* 0x004fc80003f05070 */
[----:B------:R-:W-:-:S13]  /*1380*/  ISETP.NE.AND.EX P0, PT, R9, RZ, PT, P0 ;  /* 0x000000ff0900720c */ /* 0x000fda0003f05300 */
[----:B------:R-:W-:Y:S05]  /*1390*/  @!P0 BRA `(.L_x_12) ;  /* 0x0000000000088947 */ /* 0x000fea0003800000 */
[----:B------:R0:W5:Y:S01]  /*13a0*/  LD.E R7, desc[UR18][R8.64] ;  /* 0x0000001208077980 */ /* 0x000162000c101900 */
[----:B------:R-:W-:Y:S05]  /*13b0*/  BRA `(.L_x_13) ;  /* 0x0000000000207947 */ /* 0x000fea0003800000 */
.L_x_12:
[----:B------:R-:W-:Y:S02]  /*13c0*/  ULDC.64 UR4, c[0x0][0x588] ;  /* 0x0001620000047ab9 */ /* 0x000fe40000000a00 */
[----:B------:R-:W-:-:S04]  /*13d0*/  ISETP.NE.U32.AND P0, PT, RZ, UR4, PT ;  /* 0x00000004ff007c0c */ /* 0x000fc8000bf05070 */
[----:B------:R-:W-:-:S13]  /*13e0*/  ISETP.NE.AND.EX P0, PT, RZ, UR5, PT, P0 ;  /* 0x00000005ff007c0c */ /* 0x000fda000bf05300 */
[----:B------:R-:W-:Y:S05]  /*13f0*/  @!P0 BRA `(.L_x_14) ;  /* 0x00000000000c8947 */ /* 0x000fea0003800000 */
[----:B------:R-:W0:Y:S02]  /*1400*/  LDC.64 R8, c[0x0][0x588] ;  /* 0x00016200ff087b82 */ /* 0x000e240000000a00 */
[----:B0-----:R1:W5:Y:S01]  /*1410*/  LDG.E R7, desc[UR18][R8.64] ;  /* 0x0000001208077981 */ /* 0x001362000c1e1900 */
[----:B------:R-:W-:Y:S05]  /*1420*/  BRA `(.L_x_13) ;  /* 0x0000000000047947 */ /* 0x000fea0003800000 */
.L_x_14:
[----:B------:R-:W2:Y:S02]  /*1430*/  LDC R7, c[0x0][0x580] ;  /* 0x00016000ff077b82 */ /* 0x000ea40000000800 */
.L_x_13:
[----:B------:R-:W-:Y:S02]  /*1440*/  ULDC.64 UR4, c[0x0][0x5a0] ;  /* 0x0001680000047ab9 */ /* 0x000fe40000000a00 */
[----:B------:R-:W-:-:S04]  /*1450*/  ISETP.NE.U32.AND P0, PT, RZ, UR4, PT ;  /* 0x00000004ff007c0c */ /* 0x000fc8000bf05070 */
[----:B------:R-:W-:-:S13]  /*1460*/  ISETP.NE.AND.EX P0, PT, RZ, UR5, PT, P0 ;  /* 0x00000005ff007c0c */ /* 0x000fda000bf05300 */
[----:B------:R-:W-:Y:S05]  /*1470*/  @!P0 BRA `(.L_x_15) ;  /* 0x00000000001c8947 */ /* 0x000fea0003800000 */
[----:B01----:R-:W0:Y:S02]  /*1480*/  LDC.64 R8, c[0x0][0x5a0] ;  /* 0x00016800ff087b82 */ /* 0x003e240000000a00 */
[----:B0-----:R-:W3:Y:S02]  /*1490*/  LDG.E.64 R8, desc[UR18][R8.64] ;  /* 0x0000001208087981 */ /* 0x001ee4000c1e1b00 */
[----:B---3--:R-:W-:-:S04]  /*14a0*/  ISETP.NE.U32.AND P0, PT, R8, RZ, PT ;  /* 0x000000ff0800720c */ /* 0x008fc80003f05070 */
[----:B------:R-:W-:-:S13]  /*14b0*/  ISETP.NE.AND.EX P0, PT, R9, RZ, PT, P0 ;  /* 0x000000ff0900720c */ /* 0x000fda0003f05300 */
[----:B------:R-:W-:Y:S05]  /*14c0*/  @!P0 BRA `(.L_x_15) ;  /* 0x0000000000088947 */ /* 0x000fea0003800000 */
[----:B------:R0:W5:Y:S01]  /*14d0*/  LD.E R12, desc[UR18][R8.64] ;  /* 0x00000012080c7980 */ /* 0x000162000c101900 */
[----:B------:R-:W-:Y:S05]  /*14e0*/  BRA `(.L_x_16) ;  /* 0x0000000000207947 */ /* 0x000fea0003800000 */
.L_x_15:
[----:B------:R-:W-:Y:S02]  /*14f0*/  ULDC.64 UR4, c[0x0][0x590] ;  /* 0x0001640000047ab9 */ /* 0x000fe40000000a00 */
[----:B------:R-:W-:-:S04]  /*1500*/  ISETP.NE.U32.AND P0, PT, RZ, UR4, PT ;  /* 0x00000004ff007c0c */ /* 0x000fc8000bf05070 */
[----:B------:R-:W-:-:S13]  /*1510*/  ISETP.NE.AND.EX P0, PT, RZ, UR5, PT, P0 ;  /* 0x00000005ff007c0c */ /* 0x000fda000bf05300 */
[----:B------:R-:W-:Y:S05]  /*1520*/  @!P0 BRA `(.L_x_17) ;  /* 0x00000000000c8947 */ /* 0x000fea0003800000 */
[----:B------:R-:W3:Y:S02]  /*1530*/  LDC.64 R12, c[0x0][0x590] ;  /* 0x00016400ff0c7b82 */ /* 0x000ee40000000a00 */
[----:B---3--:R3:W5:Y:S01]  /*1540*/  LDG.E R12, desc[UR18][R12.64] ;  /* 0x000000120c0c7981 */ /* 0x008762000c1e1900 */
[----:B------:R-:W-:Y:S05]  /*1550*/  BRA `(.L_x_16) ;  /* 0x0000000000047947 */ /* 0x000fea0003800000 */
.L_x_17:
[----:B------:R-:W4:Y:S02]  /*1560*/  LDC R12, c[0x0][0x584] ;  /* 0x00016100ff0c7b82 */ /* 0x000f240000000800 */
.L_x_16:
[----:B------:R-:W-:-:S13]  /*1570*/  LOP3.LUT P0, RZ, R14, 0xff, RZ, 0xc0, !PT ;  /* 0x000000ff0eff7812 */ /* 0x000fda000780c0ff */
[----:B------:R-:W-:Y:S05]  /*1580*/  @!P0 EXIT ;  /* 0x000000000000894d */ /* 0x000fea0003800000 */
[----:B------:R-:W-:Y:S01]  /*1590*/  ULDC UR4, c[0x0][0x28c] ;  /* 0x0000a30000047ab9 */ /* 0x000fe20000000800 */
[----:B------:R-:W-:Y:S01]  /*15a0*/  LOP3.LUT R81, R2, 0x1, RZ, 0xfc, !PT ;  /* 0x0000000102517812 */ /* 0x000fe200078efcff */
[----:B------:R-:W-:-:S04]  /*15b0*/  UIADD3 UR4, UR4, 0x1f, URZ ;  /* 0x0000001f04047890 */ /* 0x000fc8000fffe03f */
[----:B------:R-:W-:-:S04]  /*15c0*/  USHF.R.S32.HI UR5, URZ, 0x1f, UR4 ;  /* 0x0000001f3f057899 */ /* 0x000fc80008011404 */
[----:B------:R-:W-:-:S03]  /*15d0*/  ULEA.HI UR5, UR5, UR4, URZ, 0x5 ;  /* 0x0000000405057291 */ /* 0x000fc6000f8f283f */
[----:B------:R-:W-:Y:S01]  /*15e0*/  UMOV UR4, URZ ;  /* 0x0000003f00047c82 */ /* 0x000fe20008000000 */
[----:B------:R-:W-:-:S03]  /*15f0*/  USHF.R.S32.HI UR9, URZ, 0x5, UR5 ;  /* 0x000000053f097899 */ /* 0x000fc60008011405 */
[----:B------:R-:W-:-:S09]  /*1600*/  UMOV UR5, URZ ;  /* 0x0000003f00057c82 */ /* 0x000fd20008000000 */
.L_x_108:
[----:B01----:R-:W-:Y:S01]  /*1610*/  LOP3.LUT R8, R0, 0x80, RZ, 0xc0, !PT ;  /* 0x0000008000087812 */ /* 0x003fe200078ec0ff */
[----:B------:R-:W0:Y:S01]  /*1620*/  S2UR UR13, SR_CgaCtaId ;  /* 0x00000000000d79c3 */ /* 0x000e220000008800 */
[----:B------:R-:W-:Y:S01]  /*1630*/  UMOV UR12, 0x400 ;  /* 0x00000400000c7882 */ /* 0x000fe20000000000 */
[----:B------:R-:W-:Y:S01]  /*1640*/  UMOV UR6, URZ ;  /* 0x0000003f00067c82 */ /* 0x000fe20008000000 */
[----:B------:R-:W-:Y:S01]  /*1650*/  SHF.R.U32.HI R8, RZ, 0x7, R8 ;  /* 0x00000007ff087819 */ /* 0x000fe20000011608 */
[----:B------:R-:W-:Y:S01]  /*1660*/  UMOV UR7, URZ ;  /* 0x0000003f00077c82 */ /* 0x000fe20008000000 */
[----:B------:R-:W-:Y:S01]  /*1670*/  UMOV UR16, UR5 ;  /* 0x0000000500107c82 */ /* 0x000fe20008000000 */
[----:B------:R-:W-:Y:S01]  /*1680*/  CS2R R16, SRZ ;  /* 0x0000000000107805 */ /* 0x000fe2000001ff00 */
[----:B---3--:R-:W-:Y:S01]  /*1690*/  IMAD.MOV.U32 R13, RZ, RZ, RZ ;  /* 0x000000ffff0d7224 */ /* 0x008fe200078e00ff */
[----:B------:R-:W1:Y:S01]  /*16a0*/  LDC R9, c[0x0][0x28c] ;  /* 0x0000a300ff097b82 */ /* 0x000e620000000800 */
[----:B------:R-:W3:Y:S01]  /*16b0*/  SHFL.IDX PT, R8, R8, RZ, 0x1f ;  /* 0x00001fff08087589 */ /* 0x000ee200000e0000 */
[----:B------:R-:W-:-:S02]  /*16c0*/  CS2R R18, SRZ ;  /* 0x0000000000127805 */ /* 0x000fc4000001ff00 */
[----:B------:R-:W-:Y:S02]  /*16d0*/  CS2R R20, SRZ ;  /* 0x0000000000147805 */ /* 0x000fe4000001ff00 */
[----:B------:R-:W-:Y:S02]  /*16e0*/  CS2R R22, SRZ ;  /* 0x0000000000167805 */ /* 0x000fe4000001ff00 */
[----:B------:R-:W-:Y:S02]  /*16f0*/  CS2R R56, SRZ ;  /* 0x0000000000387805 */ /* 0x000fe4000001ff00 */
[----:B------:R-:W-:Y:S02]  /*1700*/  CS2R R58, SRZ ;  /* 0x00000000003a7805 */ /* 0x000fe4000001ff00 */
[----:B------:R-:W-:Y:S02]  /*1710*/  CS2R R60, SRZ ;  /* 0x00000000003c7805 */ /* 0x000fe4000001ff00 */
[----:B------:R-:W-:-:S02]  /*1720*/  CS2R R62, SRZ ;  /* 0x00000000003e7805 */ /* 0x000fc4000001ff00 */
[----:B------:R-:W-:Y:S02]  /*1730*/  CS2R R64, SRZ ;  /* 0x0000000000407805 */ /* 0x000fe4000001ff00 */
[----:B------:R-:W-:Y:S02]  /*1740*/  CS2R R66, SRZ ;  /* 0x0000000000427805 */ /* 0x000fe4000001ff00 */
[----:B------:R-:W-:Y:S01]  /*1750*/  CS2R R68, SRZ ;  /* 0x0000000000447805 */ /* 0x000fe2000001ff00 */
[----:B------:R-:W-:Y:S01]  /*1760*/  IMAD.MOV.U32 R70, RZ, RZ, RZ ;  /* 0x000000ffff467224 */ /* 0x000fe200078e00ff */
[----:B------:R-:W-:Y:S01]  /*1770*/  CS2R R74, SRZ ;  /* 0x00000000004a7805 */ /* 0x000fe2000001ff00 */
[----:B------:R-:W-:Y:S01]  /*1780*/  IMAD.MOV.U32 R72, RZ, RZ, RZ ;  /* 0x000000ffff487224 */ /* 0x000fe200078e00ff */
[----:B------:R-:W-:Y:S02]  /*1790*/  CS2R R76, SRZ ;  /* 0x00000000004c7805 */ /* 0x000fe4000001ff00 */
[----:B------:R-:W-:Y:S01]  /*17a0*/  CS2R R78, SRZ ;  /* 0x00000000004e7805 */ /* 0x000fe2000001ff00 */
[----:B------:R-:W-:Y:S01]  /*17b0*/  IMAD.MOV.U32 R80, RZ, RZ, RZ ;  /* 0x000000ffff507224 */ /* 0x000fe200078e00ff */
[----:B----4-:R-:W-:Y:S01]  /*17c0*/  CS2R R24, SRZ ;  /* 0x0000000000187805 */ /* 0x010fe2000001ff00 */
[----:B------:R-:W-:Y:S01]  /*17d0*/  IMAD.U32 R14, RZ, RZ, UR4 ;  /* 0x00000004ff0e7e24 */ /* 0x000fe2000f8e00ff */
[----:B------:R-:W-:-:S02]  /*17e0*/  CS2R R26, SRZ ;  /* 0x00000000001a7805 */ /* 0x000fc4000001ff00 */
[----:B------:R-:W-:Y:S02]  /*17f0*/  CS2R R28, SRZ ;  /* 0x00000000001c7805 */ /* 0x000fe4000001ff00 */
[----:B------:R-:W-:Y:S02]  /*1800*/  CS2R R30, SRZ ;  /* 0x00000000001e7805 */ /* 0x000fe4000001ff00 */
[----:B------:R-:W-:Y:S02]  /*1810*/  CS2R R32, SRZ ;  /* 0x0000000000207805 */ /* 0x000fe4000001ff00 */
[----:B-1----:R-:W-:Y:S02]  /*1820*/  ISETP.GE.AND P0, PT, R9, 0x1, PT ;  /* 0x000000010900780c */ /* 0x002fe40003f06270 */
[----:B------:R-:W-:Y:S02]  /*1830*/  CS2R R34, SRZ ;  /* 0x0000000000227805 */ /* 0x000fe4000001ff00 */
[----:B---3--:R-:W-:-:S02]  /*1840*/  R2UR UR8, R8 ;  /* 0x00000000080872ca */ /* 0x008fc400000e0000 */
        /* <DEDUP_REMOVED lines=8> */
[----:B------:R-:W-:Y:S02]  /*18d0*/  CS2R R52, SRZ ;  /* 0x0000000000347805 */ /* 0x000fe4000001ff00 */
[----:B------:R-:W-:Y:S01]  /*18e0*/  CS2R R54, SRZ ;  /* 0x0000000000367805 */ /* 0x000fe2000001ff00 */
[----:B------:R-:W-:-:S04]  /*18f0*/  ULEA.HI UR10, UR8, UR8, URZ, 0x1 ;  /* 0x00000008080a7291 */ /* 0x000fc8000f8f083f */
[----:B------:R-:W-:Y:S02]  /*1900*/  ULOP3.LUT UR11, UR10, 0x1ffffe, URZ, 0xc0, !UPT ;  /* 0x001ffffe0a0b7892 */ /* 0x000fe4000f8ec03f */
[----:B0-----:R-:W-:Y:S02]  /*1910*/  ULEA UR10, UR13, UR12, 0x18 ;  /* 0x0000000c0d0a7291 */ /* 0x001fe4000f8ec03f */
[----:B------:R-:W-:-:S03]  /*1920*/  UIADD3 UR11, UR8, -UR11, URZ ;  /* 0x8000000b080b7290 */ /* 0x000fc6000fffe03f */
[----:B------:R-:W-:Y:S01]  /*1930*/  UMOV UR8, URZ ;  /* 0x0000003f00087c82 */ /* 0x000fe20008000000 */
[----:B------:R-:W-:-:S04]  /*1940*/  ULEA UR11, UR11, UR10, 0xb ;  /* 0x0000000a0b0b7291 */ /* 0x000fc8000f8e583f */
[----:B------:R-:W-:-:S04]  /*1950*/  UIADD3 UR11, UR11, 0x300, URZ ;  /* 0x000003000b0b7890 */ /* 0x000fc8000fffe03f */
[----:B------:R-:W-:-:S04]  /*1960*/  USHF.R.U32.HI UR11, URZ, 0x4, UR11 ;  /* 0x000000043f0b7899 */ /* 0x000fc8000801160b */
[----:B------:R-:W-:Y:S01]  /*1970*/  ULOP3.LUT UR11, UR11, 0x3fff, URZ, 0xc0, !UPT ;  /* 0x00003fff0b0b7892 */ /* 0x000fe2000f8ec03f */
[----:B------:R-:W-:Y:S11]  /*1980*/  @!P0 BRA `(.L_x_18) ;  /* 0x0000000400608947 */ /* 0x000ff60003800000 */
[----:B------:R-:W-:-:S13]  /*1990*/  ISETP.NE.AND P1, PT, R81, 0x3, PT ;  /* 0x000000035100780c */ /* 0x000fda0003f25270 */
[----:B------:R-:W-:Y:S05]  /*19a0*/  @!P1 BRA `(.L_x_19) ;  /* 0x0000000000049947 */ /* 0x000fea0003800000 */
[----:B------:R-:W-:Y:S01]  /*19b0*/  BPT.TRAP 0x1 ;  /* 0x000000040000795c */ /* 0x000fe20000300000 */
.L_x_19:
[----:B------:R-:W-:Y:S01]  /*19c0*/  ULEA UR6, UR5, UR10, 0x3 ;  /* 0x0000000a05067291 */ /* 0x000fe2000f8e183f */
[----:B------:R-:W-:-:S05]  /*19d0*/  IMAD.U32 R8, RZ, RZ, UR4 ;  /* 0x00000004ff087e24 */ /* 0x000fca000f8e00ff */
[----:B------:R-:W-:-:S04]  /*19e0*/  SHF.L.U32 R8, R8, 0x1f, RZ ;  /* 0x0000001f08087819 */ /* 0x000fc800000006ff */
[----:B------:R0:W1:Y:S01]  /*19f0*/  SYNCS.PHASECHK.TRANS64.TRYWAIT P0, [UR6], R8 ;  /* 0x00000008ff0075a7 */ /* 0x0000620008000146 */
[----:B------:R-:W-:Y:S05]  /*1a00*/  @!P1 BRA `(.L_x_20) ;  /* 0x0000000000049947 */ /* 0x000fea0003800000 */
[----:B------:R-:W-:Y:S01]  /*1a10*/  BPT.TRAP 0x1 ;  /* 0x000000040000795c */ /* 0x000fe20000300000 */
.L_x_20:
[----:B-1----:R-:W-:Y:S05]  /*1a20*/  @P0 BRA `(.L_x_21) ;  /* 0x0000000000080947 */ /* 0x002fea0003800000 */
[----:B------:R-:W1:Y:S02]  /*1a30*/  SYNCS.PHASECHK.TRANS64.TRYWAIT P0, [UR6], R8 ;  /* 0x00000008ff0075a7 */ /* 0x000e640008000146 */
[----:B-1----:R-:W-:Y:S05]  /*1a40*/  @!P0 BRA `(.L_x_22) ;  /* 0x0000006400bc8947 */ /* 0x002fea0003800000 */
.L_x_21:
[----:B------:R-:W-:Y:S01]  /*1a50*/  UIADD3 UR6, UR10, 0x25300, URZ ;  /* 0x000253000a067890 */ /* 0x000fe2000fffe03f */
[----:B------:R-:W-:Y:S01]  /*1a60*/  WARPGROUP.ARRIVE ;  /* 0x00000000000079c5 */ /* 0x000fe20000000000 */
[----:B------:R-:W-:Y:S01]  /*1a70*/  ULDC UR7, c[0x0][0x50c] ;  /* 0x0001430000077ab9 */ /* 0x000fe20000000800 */
[----:B------:R-:W-:Y:S01]  /*1a80*/  ULOP3.LUT UR12, UR11, 0x10000, URZ, 0xfc, !UPT ;  /* 0x000100000b0c7892 */ /* 0x000fe2000f8efc3f */
[----:B------:R-:W-:Y:S01]  /*1a90*/  CS2R R16, SRZ ;  /* 0x0000000000107805 */ /* 0x000fe2000001ff00 */
[----:B------:R-:W-:Y:S01]  /*1aa0*/  UISETP.NE.AND UP0, UPT, UR7, 0x1, UPT ;  /* 0x000000010700788c */ /* 0x000fe2000bf05270 */
[----:B------:R-:W-:Y:S01]  /*1ab0*/  IMAD.MOV.U32 R13, RZ, RZ, RZ ;  /* 0x000000ffff0d7224 */ /* 0x000fe200078e00ff */
[----:B------:R-:W-:Y:S01]  /*1ac0*/  USHF.R.U32.HI UR6, URZ, 0x4, UR6 ;  /* 0x000000043f067899 */ /* 0x000fe20008011606 */
[----:B------:R-:W-:Y:S01]  /*1ad0*/  CS2R R18, SRZ ;  /* 0x0000000000127805 */ /* 0x000fe2000001ff00 */
[----:B------:R-:W-:Y:S01]  /*1ae0*/  USEL UR7, URZ, 0x1, UP0 ;  /* 0x000000013f077887 */ /* 0x000fe20008000000 */
[----:B------:R-:W-:Y:S01]  /*1af0*/  CS2R R20, SRZ ;  /* 0x0000000000147805 */ /* 0x000fe2000001ff00 */
[----:B------:R-:W-:Y:S01]  /*1b00*/  ULOP3.LUT UR6, UR6, 0x3fff, URZ, 0xc0, !UPT ;  /* 0x00003fff06067892 */ /* 0x000fe2000f8ec03f */
[----:B------:R-:W-:Y:S01]  /*1b10*/  CS2R R22, SRZ ;  /* 0x0000000000167805 */ /* 0x000fe2000001ff00 */
[----:B------:R-:W-:Y:S01]  /*1b20*/  ULEA UR12, UR5, UR12, 0x8 ;  /* 0x0000000c050c7291 */ /* 0x000fe2000f8e403f */
[----:B------:R-:W-:Y:S01]  /*1b30*/  CS2R R56, SRZ ;  /* 0x0000000000387805 */ /* 0x000fe2000001ff00 */
[----:B------:R-:W-:Y:S01]  /*1b40*/  ULOP3.LUT UR6, UR6, 0x10000, URZ, 0xfc, !UPT ;  /* 0x0001000006067892 */ /* 0x000fe2000f8efc3f */
[----:B------:R-:W-:Y:S01]  /*1b50*/  ISETP.NE.AND P0, PT, RZ, UR7, PT ;  /* 0x00000007ff007c0c */ /* 0x000fe2000bf05270 */
[----:B------:R-:W-:Y:S01]  /*1b60*/  UMOV UR13, 0xc0000010 ;  /* 0xc0000010000d7882 */ /* 0x000fe20000000000 */
[----:B------:R-:W-:Y:S01]  /*1b70*/  UMOV UR15, 0xc0000010 ;  /* 0xc0000010000f7882 */ /* 0x000fe20000000000 */
[----:B------:R-:W-:Y:S01]  /*1b80*/  ULEA UR14, UR5, UR6, 0x7 ;  /* 0x00000006050e7291 */ /* 0x000fe2000f8e383f */
[----:B------:R-:W-:-:S02]  /*1b90*/  CS2R R58, SRZ ;  /* 0x00000000003a7805 */ /* 0x000fc4000001ff00 */
[----:B------:R-:W-:Y:S01]  /*1ba0*/  CS2R R60, SRZ ;  /* 0x00000000003c7805 */ /* 0x000fe2000001ff00 */
[----:B------:R-:W-:Y:S01]  /*1bb0*/  UMOV UR6, 0x1 ;  /* 0x0000000100067882 */ /* 0x000fe20000000000 */
[----:B------:R-:W-:Y:S02]  /*1bc0*/  CS2R R62, SRZ ;  /* 0x00000000003e7805 */ /* 0x000fe4000001ff00 */
[----:B------:R-:W-:Y:S02]  /*1bd0*/  CS2R R64, SRZ ;  /* 0x0000000000407805 */ /* 0x000fe4000001ff00 */
[----:B------:R-:W-:Y:S02]  /*1be0*/  CS2R R66, SRZ ;  /* 0x0000000000427805 */ /* 0x000fe4000001ff00 */
[----:B------:R-:W-:Y:S01]  /*1bf0*/  CS2R R68, SRZ ;  /* 0x0000000000447805 */ /* 0x000fe2000001ff00 */
[----:B------:R-:W-:Y:S01]  /*1c00*/  IMAD.MOV.U32 R70, RZ, RZ, RZ ;  /* 0x000000ffff467224 */ /* 0x000fe200078e00ff */
[----:B------:R-:W-:Y:S01]  /*1c10*/  QGMMA.64x64x32.F32.E4M3.E4M3 R24, gdesc[UR12], RZ, !UPT, gsb0 ;  /* 0x00e000000c1879f3 */ /* 0x000fe2000c0008ff */
[----:B------:R-:W-:Y:S01]  /*1c20*/  IMAD.MOV.U32 R72, RZ, RZ, RZ ;  /* 0x000000ffff487224 */ /* 0x000fe200078e00ff */
[----:B------:R-:W-:-:S02]  /*1c30*/  CS2R R74, SRZ ;  /* 0x00000000004a7805 */ /* 0x000fc4000001ff00 */
[----:B------:R-:W-:Y:S02]  /*1c40*/  CS2R R76, SRZ ;  /* 0x00000000004c7805 */ /* 0x000fe4000001ff00 */
[----:B------:R-:W-:Y:S01]  /*1c50*/  CS2R R78, SRZ ;  /* 0x00000000004e7805 */ /* 0x000fe2000001ff00 */
[----:B------:R-:W-:Y:S01]  /*1c60*/  IMAD.MOV.U32 R80, RZ, RZ, RZ ;  /* 0x000000ffff507224 */ /* 0x000fe200078e00ff */
[----:B------:R-:W-:Y:S06]  /*1c70*/  @!P0 BRA `(.L_x_23) ;  /* 0x0000000000888947 */ /* 0x000fec0003800000 */
[----:B------:R-:W-:Y:S02]  /*1c80*/  WARPGROUP.DEPBAR.LE gsb0, 0x0 ;  /* 0x00008000000079c5 */ /* 0x000fe40000010000 */
[----:B------:R-:W-:-:S01]  /*1c90*/  FADD R79, RZ, R24 ;  /* 0x00000018ff4f7221 */ /* 0x000fc20000000000 */
[----:B------:R-:W-:Y:S01]  /*1ca0*/  FADD R80, RZ, R25 ;  /* 0x00000019ff507221 */ /* 0x000fe20000000000 */
        /* <DEDUP_REMOVED lines=30> */
[----:B------:R-:W-:-:S06]  /*1e90*/  UMOV UR6, URZ ;  /* 0x0000003f00067c82 */ /* 0x000fcc0008000000 */
.L_x_23:
[----:B------:R-:W-:-:S04]  /*1ea0*/  UIADD3 UR16, UR5, 0x1, URZ ;  /* 0x0000000105107890 */ /* 0x000fc8000fffe03f */
[----:B------:R-:W-:-:S04]  /*1eb0*/  UISETP.NE.AND UP0, UPT, UR16, 0x25, UPT ;  /* 0x000000251000788c */ /* 0x000fc8000bf05270 */
[----:B------:R-:W-:Y:S02]  /*1ec0*/  USEL UR8, URZ, 0x1, UP0 ;  /* 0x000000013f087887 */ /* 0x000fe40008000000 */
[----:B------:R-:W-:Y:S02]  /*1ed0*/  USEL UR16, UR16, URZ, UP0 ;  /* 0x0000003f10107287 */ /* 0x000fe40008000000 */
[----:B------:R-:W-:-:S06]  /*1ee0*/  ULOP3.LUT UR8, UR4, UR8, URZ, 0x3c, !UPT ;  /* 0x0000000804087292 */ /* 0x000fcc000f8e3c3f */
[----:B------:R-:W-:Y:S01]  /*1ef0*/  IMAD.U32 R14, RZ, RZ, UR8 ;  /* 0x00000008ff0e7e24 */ /* 0x000fe2000f8e00ff */
[----:B------:R-:W-:-:S06]  /*1f00*/  UMOV UR8, 0x1 ;  /* 0x0000000100087882 */ /* 0x000fcc0000000000 */
.L_x_18:
[----:B------:R-:W-:-:S04]  /*1f10*/  UISETP.LT.AND UP0, UPT, UR9, 0x1, UPT ;  /* 0x000000010900788c */ /* 0x000fc8000bf01270 */
[----:B------:R-:W-:-:S04]  /*1f20*/  USEL UR12, UR9, 0x1, UP0 ;  /* 0x00000001090c7887 */ /* 0x000fc80008000000 */
[----:B------:R-:W-:-:S04]  /*1f30*/  UIADD3 UR12, UR9, -UR12, URZ ;  /* 0x8000000c090c7290 */ /* 0x000fc8000fffe03f */
[----:B------:R-:W-:-:S06]  /*1f40*/  UISETP.GE.AND UP0, UPT, UR12, 0x1, UPT ;  /* 0x000000010c00788c */ /* 0x000fcc000bf06270 */
[----:B------:R-:W-:-:S13]  /*1f50*/  PLOP3.LUT P0, PT, PT, PT, UP0, 0x80, 0x0 ;  /* 0x000000000000781c */ /* 0x000fda0003f0f008 */
[----:B------:R-:W-:Y:S05]  /*1f60*/  @!P0 BRA `(.L_x_24) ;  /* 0x0000000400748947 */ /* 0x000fea0003800000 */
[----:B01----:R-:W-:Y:S01]  /*1f70*/  IMAD.U32 R8, RZ, RZ, UR12 ;  /* 0x0000000cff087e24 */ /* 0x003fe2000f8e00ff */
[----:B------:R-:W-:Y:S01]  /*1f80*/  ULDC UR17, c[0x0][0x50c] ;  /* 0x0001430000117ab9 */ /* 0x000fe20000000800 */
[----:B------:R-:W-:-:S07]  /*1f90*/  IMAD.U32 R9, RZ, RZ, UR5 ;  /* 0x00000005ff097e24 */ /* 0x000fce000f8e00ff */
.L_x_32:
[----:B------:R-:W-:-:S13]  /*1fa0*/  ISETP.NE.AND P1, PT, R81, 0x3, PT ;  /* 0x000000035100780c */ /* 0x000fda0003f25270 */
[----:B------:R-:W-:Y:S05]  /*1fb0*/  @!P1 BRA `(.L_x_25) ;  /* 0x0000000000049947 */ /* 0x000fea0003800000 */
[----:B------:R-:W-:Y:S01]  /*1fc0*/  BPT.TRAP 0x1 ;  /* 0x000000040000795c */ /* 0x000fe20000300000 */
.L_x_25:
[----:B------:R-:W0:Y:S01]  /*1fd0*/  S2UR UR12, SR_CgaCtaId ;  /* 0x00000000000c79c3 */ /* 0x000e220000008800 */
[----:B------:R-:W-:Y:S01]  /*1fe0*/  UMOV UR10, 0x400 ;  /* 0x00000400000a7882 */ /* 0x000fe20000000000 */
[----:B------:R-:W-:Y:S01]  /*1ff0*/  SHF.L.U32 R10, R14, 0x1f, RZ ;  /* 0x0000001f0e0a7819 */ /* 0x000fe200000006ff */
[----:B0-----:R-:W-:-:S04]  /*2000*/  ULEA UR10, UR12, UR10, 0x18 ;  /* 0x0000000a0c0a7291 */ /* 0x001fc8000f8ec03f */
[----:B------:R-:W-:-:S09]  /*2010*/  ULEA UR12, UR16, UR10, 0x3 ;  /* 0x0000000a100c7291 */ /* 0x000fd2000f8e183f */
[----:B------:R0:W1:Y:S01]  /*2020*/  SYNCS.PHASECHK.TRANS64.TRYWAIT P0, [UR12], R10 ;  /* 0x0000000aff0075a7 */ /* 0x000062000800014c */
[----:B------:R-:W-:Y:S05]  /*2030*/  @!P1 BRA `(.L_x_26) ;  /* 0x0000000000049947 */ /* 0x000fea0003800000 */
[----:B------:R-:W-:Y:S01]  /*2040*/  BPT.TRAP 0x1 ;  /* 0x000000040000795c */ /* 0x000fe20000300000 */
.L_x_26:
[----:B-1----:R-:W-:Y:S05]  /*2050*/  @P0 BRA `(.L_x_27) ;  /* 0x0000000000080947 */ /* 0x002fea0003800000 */
[----:B------:R-:W1:Y:S02]  /*2060*/  SYNCS.PHASECHK.TRANS64.TRYWAIT P0, [UR12], R10 ;  /* 0x0000000aff0075a7 */ /* 0x000e64000800014c */
[----:B-1----:R-:W-:Y:S05]  /*2070*/  @!P0 BRA `(.L_x_28) ;  /* 0x0000006000488947 */ /* 0x002fea0003800000 */
.L_x_27:
[----:B------:R-:W-:Y:S01]  /*2080*/  UIADD3 UR12, UR10, 0x25300, URZ ;  /* 0x000253000a0c7890 */ /* 0x000fe2000fffe03f */
[----:B------:R-:W-:Y:S01]  /*2090*/  WARPGROUP.ARRIVE ;  /* 0x00000000000079c5 */ /* 0x000fe20000000000 */
[----:B------:R-:W-:Y:S02]  /*20a0*/  UISETP.NE.AND UP0, UPT, UR7, URZ, UPT ;  /* 0x0000003f0700728c */ /* 0x000fe4000bf05270 */
[----:B------:R-:W-:Y:S02]  /*20b0*/  USHF.R.U32.HI UR12, URZ, 0x4, UR12 ;  /* 0x000000043f0c7899 */ /* 0x000fe4000801160c */
[----:B------:R-:W-:Y:S02]  /*20c0*/  USEL UR8, UR8, URZ, !UP0 ;  /* 0x0000003f08087287 */ /* 0x000fe4000c000000 */
[----:B------:R-:W-:Y:S02]  /*20d0*/  ULOP3.LUT UR7, UR12, 0x3fff, URZ, 0xc0, !UPT ;  /* 0x00003fff0c077892 */ /* 0x000fe4000f8ec03f */
[----:B------:R-:W-:-:S02]  /*20e0*/  ULOP3.LUT UR12, UR11, 0x10000, URZ, 0xfc, !UPT ;  /* 0x000100000b0c7892 */ /* 0x000fc4000f8efc3f */
[----:B------:R-:W-:Y:S02]  /*20f0*/  ULOP3.LUT UR7, UR7, 0x10000, URZ, 0xfc, !UPT ;  /* 0x0001000007077892 */ /* 0x000fe4000f8efc3f */
[----:B------:R-:W-:Y:S02]  /*2100*/  UISETP.NE.U32.AND UP0, UPT, UR8, URZ, UPT ;  /* 0x0000003f0800728c */ /* 0x000fe4000bf05070 */
[----:B------:R-:W-:Y:S02]  /*2110*/  ULEA UR12, UR16, UR12, 0x8 ;  /* 0x0000000c100c7291 */ /* 0x000fe4000f8e403f */
[----:B------:R-:W-:Y:S01]  /*2120*/  ULEA UR14, UR16, UR7, 0x7 ;  /* 0x00000007100e7291 */ /* 0x000fe2000f8e383f */
[----:B------:R-:W-:Y:S01]  /*2130*/  UMOV UR13, 0xc0000010 ;  /* 0xc0000010000d7882 */ /* 0x000fe20000000000 */
[----:B------:R-:W-:Y:S01]  /*2140*/  UMOV UR15, 0xc0000010 ;  /* 0xc0000010000f7882 */ /* 0x000fe20000000000 */
[----:B------:R-:W-:-:S06]  /*2150*/  UIADD3 UR6, UR6, 0x1, URZ ;  /* 0x0000000106067890 */ /* 0x000fcc000fffe03f */
[----:B------:R-:W-:Y:S01]  /*2160*/  QGMMA.64x64x32.F32.E4M3.E4M3 R24, gdesc[UR12], R24, UP0, gsb0 ;  /* 0x00e000000c1879f3 */ /* 0x000fe2000b800818 */
[----:B------:R-:W-:-:S04]  /*2170*/  UISETP.NE.AND UP0, UPT, UR6, UR17, UPT ;  /* 0x000000110600728c */ /* 0x000fc8000bf05270 */
[----:B------:R-:W-:-:S06]  /*2180*/  USEL UR7, URZ, 0x1, UP0 ;  /* 0x000000013f077887 */ /* 0x000fcc0008000000 */
[----:B------:R-:W-:Y:S01]  /*2190*/  ISETP.NE.AND P0, PT, RZ, UR7, PT ;  /* 0x00000007ff007c0c */ /* 0x000fe2000bf05270 */
[----:B------:R-:W-:-:S12]  /*21a0*/  WARPGROUP.DEPBAR.LE gsb0, 0x1 ;  /* 0x00008000000079c5 */ /* 0x000fd80000010100 */
[----:B------:R-:W-:Y:S05]  /*21b0*/  @!P0 BRA `(.L_x_29) ;  /* 0x0000000000888947 */ /* 0x000fea0003800000 */
[----:B------:R-:W-:Y:S02]  /*21c0*/  WARPGROUP.DEPBAR.LE gsb0, 0x0 ;  /* 0x00008000000079c5 */ /* 0x000fe40000010000 */
[----:B------:R-:W-:-:S01]  /*21d0*/  FADD R79, R24, R79 ;  /* 0x0000004f184f7221 */ /* 0x000fc20000000000 */
[----:B------:R-:W-:Y:S01]  /*21e0*/  FADD R80, R25, R80 ;  /* 0x0000005019507221 */ /* 0x000fe20000000000 */
        /* <DEDUP_REMOVED lines=30> */
[----:B------:R-:W-:-:S06]  /*23d0*/  UMOV UR6, URZ ;  /* 0x0000003f00067c82 */ /* 0x000fcc0008000000 */
.L_x_29:
[----:B------:R-:W-:Y:S05]  /*23e0*/  @!P1 BRA `(.L_x_30) ;  /* 0x0000000000049947 */ /* 0x000fea0003800000 */
[----:B------:R-:W-:Y:S01]  /*23f0*/  BPT.TRAP 0x1 ;  /* 0x000000040000795c */ /* 0x000fe20000300000 */
.L_x_30:
[----:B------:R-:W-:-:S13]  /*2400*/  ISETP.NE.AND P0, PT, R6, RZ, PT ;  /* 0x000000ff0600720c */ /* 0x000fda0003f05270 */
[----:B01----:R-:W-:-:S05]  /*2410*/  @P0 LEA R10, R9, UR10, 0x3 ;  /* 0x0000000a090a0c11 */ /* 0x003fca000f8e18ff */
[----:B------:R-:W-:-:S05]  /*2420*/  @P0 VIADD R10, R10, 0x128 ;  /* 0x000001280a0a0836 */ /* 0x000fca0000000000 */
[----:B------:R-:W-:-:S04]  /*2430*/  @P0 PRMT R10, R3, 0x654, R10 ;  /* 0x00000654030a0816 */ /* 0x000fc8000000000a */
[----:B------:R0:W-:Y:S01]  /*2440*/  @P0 SYNCS.ARRIVE.TRANS64.RED.A1T0 RZ, [R10+URZ], RZ ;  /* 0x000000ff0aff09a7 */ /* 0x0001e2000810043f */
[----:B------:R-:W-:-:S13]  /*2450*/  ISETP.GT.U32.AND P0, PT, R2, 0x1, PT ;  /* 0x000000010200780c */ /* 0x000fda0003f04070 */
[----:B0-----:R-:W-:Y:S05]  /*2460*/  @P0 BRA `(.L_x_31) ;  /* 0x0000000000040947 */ /* 0x001fea0003800000 */
[----:B------:R-:W-:Y:S01]  /*2470*/  BPT.TRAP 0x1 ;  /* 0x000000040000795c */ /* 0x000fe20000300000 */
.L_x_31:
[----:B------:R-:W-:Y:S01]  /*2480*/  UIADD3 UR16, UR16, 0x1, URZ ;  /* 0x0000000110107890 */ /* 0x000fe2000fffe03f */
[C---:B------:R-:W-:Y:S01]  /*2490*/  ISETP.GT.AND P1, PT, R8.reuse, 0x1, PT ;  /* 0x000000010800780c */ /* 0x040fe20003f24270 */
[----:B------:R-:W-:Y:S02]  /*24a0*/  VIADD R9, R9, 0x1 ;  /* 0x0000000109097836 */ /* 0x000fe40000000000 */
[----:B------:R-:W-:Y:S01]  /*24b0*/  UISETP.NE.AND UP0, UPT, UR16, 0x25, UPT ;  /* 0x000000251000788c */ /* 0x000fe2000bf05270 */
[----:B------:R-:W-:Y:S02]  /*24c0*/  VIADD R8, R8, 0xffffffff ;  /* 0xffffffff08087836 */ /* 0x000fe40000000000 */
[C---:B------:R-:W-:Y:S01]  /*24d0*/  ISETP.NE.AND P0, PT, R9.reuse, 0x25, PT ;  /* 0x000000250900780c */ /* 0x040fe20003f05270 */
[----:B------:R-:W-:Y:S02]  /*24e0*/  USEL UR8, URZ, 0x1, UP0 ;  /* 0x000000013f087887 */ /* 0x000fe40008000000 */
[----:B------:R-:W-:Y:S01]  /*24f0*/  USEL UR16, UR16, URZ, UP0 ;  /* 0x0000003f10107287 */ /* 0x000fe20008000000 */
[----:B------:R-:W-:-:S03]  /*2500*/  SEL R9, R9, RZ, P0 ;  /* 0x000000ff09097207 */ /* 0x000fc60000000000 */
[----:B------:R-:W-:Y:S01]  /*2510*/  LOP3.LUT R14, R14, UR8, RZ, 0x3c, !PT ;  /* 0x000000080e0e7c12 */ /* 0x000fe2000f8e3cff */
[----:B------:R-:W-:Y:S01]  /*2520*/  UMOV UR8, 0x1 ;  /* 0x0000000100087882 */ /* 0x000fe20000000000 */
[----:B------:R-:W-:Y:S06]  /*2530*/  @P1 BRA `(.L_x_32) ;  /* 0xfffffff800981947 */ /* 0x000fec000383ffff */
.L_x_24:
[----:B------:R-:W-:Y:S01]  /*2540*/  UISETP.NE.AND UP0, UPT, UR6, URZ, UPT ;  /* 0x0000003f0600728c */ /* 0x000fe2000bf05270 */
[----:B01----:R-:W0:Y:S03]  /*2550*/  LDC R8, c[0x0][0x28c] ;  /* 0x0000a300ff087b82 */ /* 0x003e260000000800 */
[----:B------:R-:W-:-:S06]  /*2560*/  USEL UR6, URZ, 0x1, !UP0 ;  /* 0x000000013f067887 */ /* 0x000fcc000c000000 */
[----:B------:R-:W-:Y:S02]  /*2570*/  ISETP.NE.AND P0, PT, RZ, UR6, PT ;  /* 0x00000006ff007c0c */ /* 0x000fe4000bf05270 */
[----:B0-----:R-:W-:-:S11]  /*2580*/  ISETP.GE.AND P1, PT, R8, 0x1, PT ;  /* 0x000000010800780c */ /* 0x001fd60003f26270 */
[----:B------:R-:W-:Y:S05]  /*2590*/  @!P0 BRA `(.L_x_33) ;  /* 0x0000000000848947 */ /* 0x000fea0003800000 */
[----:B------:R-:W-:Y:S02]  /*25a0*/  WARPGROUP.DEPBAR.LE gsb0, 0x0 ;  /* 0x00008000000079c5 */ /* 0x000fe40000010000 */
[----:B------:R-:W-:Y:S01]  /*25b0*/  FADD R79, R24, R79 ;  /* 0x0000004f184f7221 */ /* 0x000fe20000000000 */
        /* <DEDUP_REMOVED lines=30> */
[----:B------:R-:W-:-:S07]  /*27a0*/  FADD R16, R16, R55 ;  /* 0x0000003710107221 */ /* 0x000fce0000000000 */
.L_x_33:
[----:B------:R-:W-:Y:S02]  /*27b0*/  WARPGROUP.DEPBAR.LE gsb0, 0x0 ;  /* 0x00008000000079c5 */ /* 0x000fe40000010000 */
[----:B------:R-:W-:Y:S05]  /*27c0*/  @!P1 BRA `(.L_x_34) ;  /* 0x00000000005c9947 */ /* 0x000fea0003800000 */
[----:B------:R-:W-:-:S13]  /*27d0*/  ISETP.NE.AND P0, PT, R81, 0x3, PT ;  /* 0x000000035100780c */ /* 0x000fda0003f05270 */
[----:B------:R-:W-:Y:S05]  /*27e0*/  @!P0 BRA `(.L_x_35) ;  /* 0x0000000000048947 */ /* 0x000fea0003800000 */
[----:B------:R-:W-:Y:S01]  /*27f0*/  BPT.TRAP 0x1 ;  /* 0x000000040000795c */ /* 0x000fe20000300000 */
.L_x_35:
[----:B------:R-:W-:Y:S01]  /*2800*/  ISETP.NE.AND P0, PT, R6, RZ, PT ;  /* 0x000000ff0600720c */ /* 0x000fe20003f05270 */
[----:B------:R-:W-:Y:S01]  /*2810*/  BSSY B0, `(.L_x_36) ;  /* 0x0000010000007945 */ /* 0x000fe20003800000 */
[----:B------:R-:W-:-:S11]  /*2820*/  ISETP.GT.U32.AND P1, PT, R2, 0x1, PT ;  /* 0x000000010200780c */ /* 0x000fd60003f24070 */
[----:B------:R-:W-:Y:S05]  /*2830*/  @!P0 BRA `(.L_x_37) ;  /* 0x0000000000348947 */ /* 0x000fea0003800000 */
[----:B------:R-:W-:-:S04]  /*2840*/  UISETP.LT.AND UP0, UPT, UR9, 0x1, UPT ;  /* 0x000000010900788c */ /* 0x000fc8000bf01270 */
[----:B------:R-:W-:-:S04]  /*2850*/  USEL UR8, UR9, 0x1, UP0 ;  /* 0x0000000109087887 */ /* 0x000fc80008000000 */
[----:B------:R-:W-:-:S04]  /*2860*/  UIADD3 UR8, UR5, UR9, -UR8 ;  /* 0x0000000905087290 */ /* 0x000fc8000fffe808 */
[----:B------:R-:W-:-:S04]  /*2870*/  UIMAD.WIDE.U32 UR6, UR8, -0x45306eb3, URZ ;  /* 0xbacf914d080678a5 */ /* 0x000fc8000f8e003f */
[----:B------:R-:W-:-:S04]  /*2880*/  UIADD3 UR6, UR8, -UR7, URZ ;  /* 0x8000000708067290 */ /* 0x000fc8000fffe03f */
[----:B------:R-:W-:-:S04]  /*2890*/  ULEA.HI UR6, UR6, UR7, URZ, 0x1f ;  /* 0x0000000706067291 */ /* 0x000fc8000f8ff83f */
[----:B------:R-:W-:-:S04]  /*28a0*/  USHF.R.U32.HI UR6, URZ, 0x5, UR6 ;  /* 0x000000053f067899 */ /* 0x000fc80008011606 */
[----:B------:R-:W-:-:S04]  /*28b0*/  UIMAD UR6, UR6, -0x25, UR8 ;  /* 0xffffffdb060678a4 */ /* 0x000fc8000f8e0208 */
[----:B------:R-:W-:-:S04]  /*28c0*/  ULEA UR6, UR6, UR10, 0x3 ;  /* 0x0000000a06067291 */ /* 0x000fc8000f8e183f */
[----:B------:R-:W-:-:S06]  /*28d0*/  UIADD3 UR6, UR6, 0x128, URZ ;  /* 0x0000012806067890 */ /* 0x000fcc000fffe03f */
[----:B------:R-:W-:-:S05]  /*28e0*/  IMAD.U32 R8, RZ, RZ, UR6 ;  /* 0x00000006ff087e24 */ /* 0x000fca000f8e00ff */
[----:B------:R-:W-:-:S04]  /*28f0*/  PRMT R8, R3, 0x654, R8 ;  /* 0x0000065403087816 */ /* 0x000fc80000000008 */
[----:B------:R0:W-:Y:S03]  /*2900*/  SYNCS.ARRIVE.TRANS64.RED.A1T0 RZ, [R8+URZ], RZ ;  /* 0x000000ff08ff79a7 */ /* 0x0001e6000810043f */
.L_x_37:
[----:B------:R-:W-:Y:S05]  /*2910*/  BSYNC B0 ;  /* 0x0000000000007941 */ /* 0x000fea0003800000 */
.L_x_36:
[----:B------:R-:W-:Y:S05]  /*2920*/  @P1 BRA `(.L_x_34) ;  /* 0x0000000000041947 */ /* 0x000fea0003800000 */
[----:B------:R-:W-:Y:S01]  /*2930*/  BPT.TRAP 0x1 ;  /* 0x000000040000795c */ /* 0x000fe20000300000 */
.L_x_34:
[----:B------:R-:W1:Y:S01]  /*2940*/  LDC R14, c[0x0][0x288] ;  /* 0x0000a200ff0e7b82 */ /* 0x000e620000000800 */
[--C-:B0-----:R-:W-:Y:S01]  /*2950*/  SHF.R.U32.HI R8, RZ, 0x2, R0.reuse ;  /* 0x00000002ff087819 */ /* 0x101fe20000011600 */
[----:B------:R-:W-:Y:S01]  /*2960*/  UIADD3 UR8, UR9, UR5, URZ ;  /* 0x0000000509087290 */ /* 0x000fe2000fffe03f */
[----:B------:R-:W-:Y:S01]  /*2970*/  LOP3.LUT R10, R0, 0x60, RZ, 0xc0, !PT ;  /* 0x00000060000a7812 */ /* 0x000fe200078ec0ff */
[----:B------:R-:W-:Y:S01]  /*2980*/  ULDC UR12, c[0x0][0x284] ;  /* 0x0000a100000c7ab9 */ /* 0x000fe20000000800 */
[----:B------:R-:W-:Y:S01]  /*2990*/  SHF.R.U32.HI R11, RZ, 0x7, R0 ;  /* 0x00000007ff0b7819 */ /* 0x000fe20000011600 */
[----:B------:R-:W-:Y:S01]  /*29a0*/  UISETP.GT.U32.AND UP0, UPT, UR8, 0x24, UPT ;  /* 0x000000240800788c */ /* 0x000fe2000bf04070 */
[----:B------:R-:W-:Y:S01]  /*29b0*/  LOP3.LUT R9, R8, 0x7, RZ, 0xc0, !PT ;  /* 0x0000000708097812 */ /* 0x000fe200078ec0ff */
[----:B------:R-:W-:Y:S01]  /*29c0*/  UIMAD.WIDE.U32 UR6, UR8, -0x45306eb3, URZ ;  /* 0xbacf914d080678a5 */ /* 0x000fe2000f8e003f */
[----:B------:R-:W-:Y:S01]  /*29d0*/  SHF.R.U32.HI R10, RZ, 0x1, R10 ;  /* 0x00000001ff0a7819 */ /* 0x000fe2000001160a */
[----:B------:R-:W-:Y:S01]  /*29e0*/  UISETP.LT.U32.AND UP0, UPT, UR9, 0x25, UP0 ;  /* 0x000000250900788c */ /* 0x000fe20008701070 */
[----:B------:R-:W-:Y:S01]  /*29f0*/  LOP3.LUT R8, R11, 0x1, RZ, 0xc0, !PT ;  /* 0x000000010b087812 */ /* 0x000fe200078ec0ff */
[----:B------:R-:W-:Y:S01]  /*2a00*/  UIADD3 UR5, UR8, -UR7, URZ ;  /* 0x8000000708057290 */ /* 0x000fe2000fffe03f */
[----:B------:R-:W-:Y:S01]  /*2a10*/  IADD3 R25, RZ, -R10, -R9 ;  /* 0x8000000aff197210 */ /* 0x000fe20007ffe809 */
[----:B------:R-:W-:Y:S01]  /*2a20*/  UISETP.GE.U32.AND UP1, UPT, UR9, 0x25, UPT ;  /* 0x000000250900788c */ /* 0x000fe2000bf26070 */
[----:B------:R-:W-:Y:S01]  /*2a30*/  SHF.R.S32.HI R32, RZ, 0x1f, R73 ;  /* 0x0000001fff207819 */ /* 0x000fe20000011449 */
[C---:B------:R-:W-:Y:S01]  /*2a40*/  IMAD.SHL.U32 R24, R8.reuse, 0x40, RZ ;  /* 0x0000004008187824 */ /* 0x040fe200078e00ff */
[----:B------:R-:W-:Y:S01]  /*2a50*/  USEL UR6, URZ, 0x1, !UP0 ;  /* 0x000000013f067887 */ /* 0x000fe2000c000000 */
[----:B------:R-:W-:Y:S01]  /*2a60*/  IMAD R27, R8, -0x40, R25 ;  /* 0xffffffc0081b7824 */ /* 0x000fe200078e0219 */
[----:B------:R-:W-:Y:S01]  /*2a70*/  LOP3.LUT R8, R0, 0x3, RZ, 0xc0, !PT ;  /* 0x0000000300087812 */ /* 0x000fe200078ec0ff */
[----:B------:R-:W-:Y:S01]  /*2a80*/  IMAD.SHL.U32 R25, R15, 0x40, RZ ;  /* 0x000000400f197824 */ /* 0x000fe200078e00ff */
[----:B------:R-:W-:Y:S01]  /*2a90*/  LOP3.LUT R11, R24, 0x40, R9, 0xe2, !PT ;  /* 0x00000040180b7812 */ /* 0x000fe200078ee209 */
[----:B------:R-:W-:Y:S01]  /*2aa0*/  IMAD.SHL.U32 R24, R71, 0x80, RZ ;  /* 0x0000008047187824 */ /* 0x000fe200078e00ff */
[----:B------:R-:W-:Y:S01]  /*2ab0*/  ULEA.HI UR5, UR5, UR7, URZ, 0x1f ;  /* 0x0000000705057291 */ /* 0x000fe2000f8ff83f */
[----:B-1----:R-:W-:Y:S01]  /*2ac0*/  IMAD R28, R8, -0x2, R14 ;  /* 0xfffffffe081c7824 */ /* 0x002fe200078e020e */
[C---:B------:R-:W-:Y:S01]  /*2ad0*/  ISETP.GE.AND P0, PT, R25.reuse, R14, PT ;  /* 0x0000000e1900720c */ /* 0x040fe20003f06270 */
[----:B------:R-:W-:Y:S01]  /*2ae0*/  IMAD.SHL.U32 R14, R0, 0x2, RZ ;  /* 0x00000002000e7824 */ /* 0x000fe200078e00ff */
[----:B------:R-:W-:Y:S01]  /*2af0*/  ULDC.64 UR10, c[0x0][0x5d0] ;  /* 0x00017400000a7ab9 */ /* 0x000fe20000000a00 */
[----:B------:R-:W-:Y:S01]  /*2b00*/  ULOP3.LUT UR4, UR4, UR6, URZ, 0x3c, !UPT ;  /* 0x0000000604047292 */ /* 0x000fe2000f8e3c3f */
[----:B------:R-:W-:Y:S01]  /*2b10*/  ISETP.GE.OR P0, PT, R24, UR12, P0 ;  /* 0x0000000c18007c0c */ /* 0x000fe20008706670 */
[----:B------:R-:W-:Y:S01]  /*2b20*/  IMAD R8, R32, UR10, RZ ;  /* 0x0000000a20087c24 */ /* 0x000fe2000f8e02ff */
[----:B------:R-:W-:Y:S01]  /*2b30*/  LOP3.LUT R14, R25, 0x6, R14, 0xf8, !PT ;  /* 0x00000006190e7812 */ /* 0x000fe200078ef80e */
[----:B------:R-:W-:Y:S01]  /*2b40*/  USHF.R.U32.HI UR5, URZ, 0x5, UR5 ;  /* 0x000000053f057899 */ /* 0x000fe20008011605 */
[----:B------:R-:W-:Y:S01]  /*2b50*/  IMAD.WIDE R30, R71, 0x80, RZ ;  /* 0x00000080471e7825 */ /* 0x000fe200078e02ff */
[----:B------:R-:W-:-:S02]  /*2b60*/  IADD3 R27, -R24, UR12, R27 ;  /* 0x0000000c181b7c10 */ /* 0x000fc4000fffe11b */
[----:B------:R-:W-:Y:S01]  /*2b70*/  SHF.R.S32.HI R15, RZ, 0x1f, R14 ;  /* 0x0000001fff0f7819 */ /* 0x000fe2000001140e */
[C---:B------:R-:W-:Y:S01]  /*2b80*/  IMAD R29, R73.reuse, UR11, R8 ;  /* 0x0000000b491d7c24 */ /* 0x040fe2000f8e0208 */
[----:B------:R-:W-:Y:S01]  /*2b90*/  @UP1 ULOP3.LUT UR4, UR4, 0x1, UR5, 0x78, !UPT ;  /* 0x0000000104041892 */ /* 0x000fe2000f8e7805 */
[----:B------:R-:W-:Y:S01]  /*2ba0*/  LOP3.LUT R33, R30, R11, R10, 0xfe, !PT ;  /* 0x0000000b1e217212 */ /* 0x000fe200078efe0a */
[----:B------:R-:W-:Y:S01]  /*2bb0*/  UIMAD UR5, UR5, -0x25, UR8 ;  /* 0xffffffdb050578a4 */ /* 0x000fe2000f8e0208 */
[----:B------:R-:W-:-:S04]  /*2bc0*/  IMAD.WIDE.U32 R8, R73, UR10, R14 ;  /* 0x0000000a49087c25 */ /* 0x000fc8000f8e000e */
[----:B------:R-:W-:Y:S02]  /*2bd0*/  IMAD.IADD R9, R9, 0x1, R29 ;  /* 0x0000000109097824 */ /* 0x000fe400078e021d */
[----:B------:R-:W-:Y:S02]  /*2be0*/  IMAD.IADD R28, R28, 0x1, -R25 ;  /* 0x000000011c1c7824 */ /* 0x000fe400078e0a19 */
[----:B------:R-:W-:Y:S01]  /*2bf0*/  IMAD.MOV.U32 R26, RZ, RZ, -0x1 ;  /* 0xffffffffff1a7424 */ /* 0x000fe200078e00ff */
[----:B------:R-:W-:Y:S06]  /*2c00*/  @P0 BRA `(.L_x_38) ;  /* 0x0000002400940947 */ /* 0x000fec0003800000 */
[----:B------:R-:W0:Y:S01]  /*2c10*/  LDC.64 R24, c[0x0][0x5c8] ;  /* 0x00017200ff187b82 */ /* 0x000e220000000a00 */
[----:B------:R-:W-:Y:S01]  /*2c20*/  ULDC.64 UR6, c[0x0][0x5c0] ;  /* 0x0001700000067ab9 */ /* 0x000fe20000000a00 */
[----:B------:R-:W-:Y:S01]  /*2c30*/  BSSY B0, `(.L_x_38) ;  /* 0x0000262000007945 */ /* 0x000fe20003800000 */
[-C--:B0-----:R-:W-:Y:S02]  /*2c40*/  IMAD R10, R31, R24.reuse, RZ ;  /* 0x000000181f0a7224 */ /* 0x081fe400078e02ff */
[----:B------:R-:W-:-:S04]  /*2c50*/  IMAD.WIDE.U32 R8, R33, R24, R8 ;  /* 0x0000001821087225 */ /* 0x000fc800078e0008 */
[----:B------:R-:W-:Y:S01]  /*2c60*/  IMAD R11, R33, R25, R10 ;  /* 0x00000019210b7224 */ /* 0x000fe200078e020a */
[----:B------:R-:W-:Y:S02]  /*2c70*/  LEA R10, P0, R24, R8, 0x3 ;  /* 0x00000008180a7211 */ /* 0x000fe400078018ff */
[----:B------:R-:W-:Y:S01]  /*2c80*/  IADD3 R8, P1, R8, UR6, RZ ;  /* 0x0000000608087c10 */ /* 0x000fe2000ff3e0ff */
[----:B------:R-:W-:Y:S01]  /*2c90*/  IMAD.IADD R9, R9, 0x1, R11 ;  /* 0x0000000109097824 */ /* 0x000fe200078e020b */
[----:B------:R-:W-:-:S04]  /*2ca0*/  IADD3 R10, P2, R10, UR6, RZ ;  /* 0x000000060a0a7c10 */ /* 0x000fc8000ff5e0ff */
[----:B------:R-:W-:Y:S02]  /*2cb0*/  LEA.HI.X R11, R24, R9, R25, 0x3, P0 ;  /* 0x00000009180b7211 */ /* 0x000fe400000f1c19 */
[----:B----45:R-:W-:Y:S02]  /*2cc0*/  FSETP.NEU.AND P0, PT, R12, RZ, PT ;  /* 0x000000ff0c00720b */ /* 0x030fe40003f0d000 */
[----:B------:R-:W-:Y:S02]  /*2cd0*/  IADD3.X R9, R9, UR7, RZ, P1, !PT ;  /* 0x0000000709097c10 */ /* 0x000fe40008ffe4ff */
[----:B------:R-:W-:-:S09]  /*2ce0*/  IADD3.X R11, R11, UR7, RZ, P2, !PT ;  /* 0x000000070b0b7c10 */ /* 0x000fd200097fe4ff */
[----:B------:R-:W-:Y:S05]  /*2cf0*/  @!P0 BRA `(.L_x_39) ;  /* 0x0000001c00148947 */ /* 0x000fea0003800000 */
[----:B------:R-:W-:Y:S01]  /*2d00*/  ULDC.64 UR6, c[0x0][0x5b8] ;  /* 0x00016e0000067ab9 */ /* 0x000fe20000000a00 */
[----:B------:R-:W-:Y:S01]  /*2d10*/  ISETP.GE.AND P0, PT, R28, 0x1, PT ;  /* 0x000000011c00780c */ /* 0x000fe20003f06270 */
[----:B------:R-:W-:Y:S01]  /*2d20*/  IMAD R32, R32, UR6, RZ ;  /* 0x0000000620207c24 */ /* 0x000fe2000f8e02ff */
[----:B------:R-:W-:Y:S01]  /*2d30*/  ULDC.64 UR10, c[0x0][0x5a8] ;  /* 0x00016a00000a7ab9 */ /* 0x000fe20000000a00 */
[----:B------:R-:W-:Y:S01]  /*2d40*/  IMAD.WIDE.U32 R24, R73, UR6, R14 ;  /* 0x0000000649187c25 */ /* 0x000fe2000f8e000e */
[----:B------:R-:W-:Y:S01]  /*2d50*/  ISETP.LT.OR P3, PT, R27, 0x1, !P0 ;  /* 0x000000011b00780c */ /* 0x000fe20004761670 */
[----:B------:R-:W-:Y:S02]  /*2d60*/  BSSY B1, `(.L_x_40) ;  /* 0x000000c000017945 */ /* 0x000fe40003800000 */
[----:B------:R-:W-:Y:S01]  /*2d70*/  IMAD R73, R73, UR7, R32 ;  /* 0x0000000749497c24 */ /* 0x000fe2000f8e0220 */
[----:B------:R-:W-:Y:S02]  /*2d80*/  ULDC.64 UR6, c[0x0][0x5b0] ;  /* 0x00016c0000067ab9 */ /* 0x000fe40000000a00 */
[----:B------:R-:W-:-:S02]  /*2d90*/  IMAD R29, R31, UR6, RZ ;  /* 0x000000061f1d7c24 */ /* 0x000fc4000f8e02ff */
[----:B------:R-:W-:Y:S02]  /*2da0*/  IMAD.IADD R25, R25, 0x1, R73 ;  /* 0x0000000119197824 */ /* 0x000fe400078e0249 */
[C---:B------:R-:W-:Y:S02]  /*2db0*/  IMAD R29, R33.reuse, UR7, R29 ;  /* 0x00000007211d7c24 */ /* 0x040fe4000f8e021d */
[----:B------:R-:W-:-:S03]  /*2dc0*/  IMAD.WIDE.U32 R14, R33, UR6, R24 ;  /* 0x00000006210e7c25 */ /* 0x000fc6000f8e0018 */
[----:B------:R-:W-:-:S04]  /*2dd0*/  IADD3 R14, P1, R14, UR10, RZ ;  /* 0x0000000a0e0e7c10 */ /* 0x000fc8000ff3e0ff */
[--C-:B------:R-:W-:Y:S02]  /*2de0*/  IADD3.X R15, R15, UR11, R29.reuse, P1, !PT ;  /* 0x0000000b0f0f7c10 */ /* 0x100fe40008ffe41d */
[----:B------:R-:W-:Y:S01]  /*2df0*/  PRMT R29, RZ, 0x7610, R29 ;  /* 0x00007610ff1d7816 */ /* 0x000fe2000000001d */
[----:B------:R-:W-:Y:S06]  /*2e00*/  @P3 BRA `(.L_x_41) ;  /* 0x0000000000043947 */ /* 0x000fec0003800000 */
[----:B------:R0:W5:Y:S02]  /*2e10*/  LDG.E.U8 R29, desc[UR18][R14.64] ;  /* 0x000000120e1d7981 */ /* 0x000164000c1e1100 */
.L_x_41:
[----:B------:R-:W-:Y:S05]  /*2e20*/  BSYNC B1 ;  /* 0x0000000000017941 */ /* 0x000fea0003800000 */
.L_x_40:
[----:B-----5:R-:W-:Y:S01]  /*2e30*/  LOP3.LUT R29, R29, 0xff, RZ, 0xc0, !PT ;  /* 0x000000ff1d1d7812 */ /* 0x020fe200078ec0ff */
[----:B------:R-:W-:Y:S01]  /*2e40*/  BSSY B1, `(.L_x_42) ;  /* 0x000000c000017945 */ /* 0x000fe20003800000 */
[----:B------:R-:W-:Y:S02]  /*2e50*/  ISETP.GE.AND P1, PT, R28, 0x2, PT ;  /* 0x000000021c00780c */ /* 0x000fe40003f26270 */
[----:B------:R-:W-:Y:S02]  /*2e60*/  F2FP.F16.E4M3.UNPACK_B R29, R29 ;  /* 0x0000001dff1d723e */ /* 0x000fe400020006ff */
[----:B------:R-:W-:-:S03]  /*2e70*/  ISETP.LT.OR P2, PT, R27, 0x1, !P1 ;  /* 0x000000011b00780c */ /* 0x000fc60004f41670 */
[----:B------:R-:W-:-:S05]  /*2e80*/  HADD2.F32 R29, -RZ, R29.H0_H0 ;  /* 0x2000001dff1d7230 */ /* 0x000fca0000004100 */
[----:B------:R-:W-:Y:S01]  /*2e90*/  FMUL R32, R29, R12 ;  /* 0x0000000c1d207220 */ /* 0x000fe20000400000 */
[----:B------:R-:W-:-:S03]  /*2ea0*/  PRMT R29, RZ, 0x7610, R29 ;  /* 0x00007610ff1d7816 */ /* 0x000fc6000000001d */
[----:B--2---:R-:W-:-:S05]  /*2eb0*/  FFMA R32, R79, R7, R32 ;  /* 0x000000074f207223 */ /* 0x004fca0000000020 */
[----:B------:R-:W-:-:S05]  /*2ec0*/  F2FP.SATFINITE.E4M3.F32.PACK_AB_MERGE_C R35, RZ, R32, RZ ;  /* 0x00000020ff23723e */ /* 0x000fca00048070ff */
[----:B------:R1:W-:Y:S01]  /*2ed0*/  @!P3 STG.E.U8 desc[UR18][R8.64], R35 ;  /* 0x000000230800b986 */ /* 0x0003e2000c101112 */
[----:B------:R-:W-:Y:S05]  /*2ee0*/  @P2 BRA `(.L_x_43) ;  /* 0x0000000000042947 */ /* 0x000fea0003800000 */
[----:B------:R2:W5:Y:S02]  /*2ef0*/  LDG.E.U8 R29, desc[UR18][R14.64+0x1] ;  /* 0x000001120e1d7981 */ /* 0x000564000c1e1100 */
.L_x_43:
[----:B------:R-:W-:Y:S05]  /*2f00*/  BSYNC B1 ;  /* 0x0000000000017941 */ /* 0x000fea0003800000 */
.L_x_42:
[----:B-----5:R-:W-:Y:S01]  /*2f10*/  LOP3.LUT R29, R29, 0xff, RZ, 0xc0, !PT ;  /* 0x000000ff1d1d7812 */ /* 0x020fe200078ec0ff */
[----:B------:R-:W-:Y:S01]  /*2f20*/  BSSY B1, `(.L_x_44) ;  /* 0x0000012000017945 */ /* 0x000fe20003800000 */
[----:B------:R-:W-:Y:S02]  /*2f30*/  IADD3 R33, P3, R33, 0x8, RZ ;  /* 0x0000000821217810 */ /* 0x000fe40007f7e0ff */
[----:B------:R-:W-:Y:S02]  /*2f40*/  F2FP.F16.E4M3.UNPACK_B R29, R29 ;  /* 0x0000001dff1d723e */ /* 0x000fe400020006ff */
[----:B------:R-:W-:Y:S01]  /*2f50*/  ISETP.LT.OR P0, PT, R27, 0x9, !P0 ;  /* 0x000000091b00780c */ /* 0x000fe20004701670 */
[----:B------:R-:W-:Y:S02]  /*2f60*/  IMAD.X R30, RZ, RZ, R31, P3 ;  /* 0x000000ffff1e7224 */ /* 0x000fe400018e061f */
[----:B------:R-:W-:Y:S02]  /*2f70*/  HADD2.F32 R29, -RZ, R29.H0_H0 ;  /* 0x2000001dff1d7230 */ /* 0x000fe40000004100 */
[----:B------:R-:W-:-:S02]  /*2f80*/  IMAD R30, R30, UR6, RZ ;  /* 0x000000061e1e7c24 */ /* 0x000fc4000f8e02ff */
[----:B------:R-:W-:-:S04]  /*2f90*/  IMAD.WIDE.U32 R24, R33, UR6, R24 ;  /* 0x0000000621187c25 */ /* 0x000fc8000f8e0018 */
[----:B------:R-:W-:Y:S01]  /*2fa0*/  FMUL R29, R29, R12 ;  /* 0x0000000c1d1d7220 */ /* 0x000fe20000400000 */
[----:B------:R-:W-:-:S03]  /*2fb0*/  IMAD R33, R33, UR7, R30 ;  /* 0x0000000721217c24 */ /* 0x000fc6000f8e021e */
[----:B------:R-:W-:Y:S01]  /*2fc0*/  FFMA R29, R80, R7, R29 ;  /* 0x00000007501d7223 */ /* 0x000fe2000000001d */
[----:B------:R-:W-:-:S04]  /*2fd0*/  IADD3 R24, P3, R24, UR10, RZ ;  /* 0x0000000a18187c10 */ /* 0x000fc8000ff7e0ff */
[----:B------:R-:W-:Y:S02]  /*2fe0*/  F2FP.SATFINITE.E4M3.F32.PACK_AB_MERGE_C R31, RZ, R29, RZ ;  /* 0x0000001dff1f723e */ /* 0x000fe400048070ff */
[----:B------:R-:W-:Y:S02]  /*2ff0*/  IADD3.X R25, R25, UR11, R33, P3, !PT ;  /* 0x0000000b19197c10 */ /* 0x000fe40009ffe421 */
[----:B------:R-:W-:Y:S01]  /*3000*/  PRMT R29, RZ, 0x7610, R29 ;  /* 0x00007610ff1d7816 */ /* 0x000fe2000000001d */
[----:B------:R3:W-:Y:S01]  /*3010*/  @!P2 STG.E.U8 desc[UR18][R8.64+0x1], R31 ;  /* 0x0000011f0800a986 */ /* 0x0007e2000c101112 */
[----:B------:R-:W-:Y:S05]  /*3020*/  @P0 BRA `(.L_x_45) ;  /* 0x0000000000040947 */ /* 0x000fea0003800000 */
[----:B------:R4:W5:Y:S02]  /*3030*/  LDG.E.U8 R29, desc[UR18][R24.64] ;  /* 0x00000012181d7981 */ /* 0x000964000c1e1100 */
.L_x_45:
[----:B------:R-:W-:Y:S05]  /*3040*/  BSYNC B1 ;  /* 0x0000000000017941 */ /* 0x000fea0003800000 */
.L_x_44:
[----:B-----5:R-:W-:Y:S01]  /*3050*/  LOP3.LUT R29, R29, 0xff, RZ, 0xc0, !PT ;  /* 0x000000ff1d1d7812 */ /* 0x020fe200078ec0ff */
[----:B------:R-:W-:Y:S01]  /*3060*/  BSSY B1, `(.L_x_46) ;  /* 0x000000b000017945 */ /* 0x000fe20003800000 */
[----:B------:R-:W-:Y:S02]  /*3070*/  ISETP.LT.OR P1, PT, R27, 0x9, !P1 ;  /* 0x000000091b00780c */ /* 0x000fe40004f21670 */
[----:B------:R-:W-:-:S05]  /*3080*/  F2FP.F16.E4M3.UNPACK_B R29, R29 ;  /* 0x0000001dff1d723e */ /* 0x000fca00020006ff */
[----:B------:R-:W-:-:S05]  /*3090*/  HADD2.F32 R29, -RZ, R29.H0_H0 ;  /* 0x2000001dff1d7230 */ /* 0x000fca0000004100 */
[----:B------:R-:W-:Y:S01]  /*30a0*/  FMUL R30, R29, R12 ;  /* 0x0000000c1d1e7220 */ /* 0x000fe20000400000 */
[----:B------:R-:W-:-:S03]  /*30b0*/  PRMT R29, RZ, 0x7610, R29 ;  /* 0x00007610ff1d7816 */ /* 0x000fc6000000001d */
[----:B------:R-:W-:-:S05]  /*30c0*/  FFMA R30, R77, R7, R30 ;  /* 0x000000074d1e7223 */ /* 0x000fca000000001e */
[----:B---3--:R-:W-:-:S05]  /*30d0*/  F2FP.SATFINITE.E4M3.F32.PACK_AB_MERGE_C R31, RZ, R30, RZ ;  /* 0x0000001eff1f723e */ /* 0x008fca00048070ff */
[----:B------:R3:W-:Y:S01]  /*30e0*/  @!P0 STG.E.U8 desc[UR18][R10.64], R31 ;  /* 0x0000001f0a008986 */ /* 0x0007e2000c101112 */
[----:B------:R-:W-:Y:S05]  /*30f0*/  @P1 BRA `(.L_x_47) ;  /* 0x0000000000041947 */ /* 0x000fea0003800000 */
[----:B------:R0:W5:Y:S02]  /*3100*/  LDG.E.U8 R29, desc[UR18][R24.64+0x1] ;  /* 0x00000112181d7981 */ /* 0x000164000c1e1100 */
.L_x_47:
[----:B------:R-:W-:Y:S05]  /*3110*/  BSYNC B1 ;  /* 0x0000000000017941 */ /* 0x000fea0003800000 */
.L_x_46:
[----:B-----5:R-:W-:Y:S01]  /*3120*/  LOP3.LUT R29, R29, 0xff, RZ, 0xc0, !PT ;  /* 0x000000ff1d1d7812 */ /* 0x020fe200078ec0ff */
[----:B------:R-:W-:Y:S01]  /*3130*/  BSSY B1, `(.L_x_48) ;  /* 0x000000c000017945 */ /* 0x000fe20003800000 */
[----:B------:R-:W-:Y:S02]  /*3140*/  ISETP.GE.AND P0, PT, R28, 0x9, PT ;  /* 0x000000091c00780c */ /* 0x000fe40003f06270 */
[----:B------:R-:W-:Y:S02]  /*3150*/  F2FP.F16.E4M3.UNPACK_B R29, R29 ;  /* 0x0000001dff1d723e */ /* 0x000fe400020006ff */
[----:B------:R-:W-:-:S03]  /*3160*/  ISETP.LT.OR P2, PT, R27, 0x1, !P0 ;  /* 0x000000011b00780c */ /* 0x000fc60004741670 */
[----:B------:R-:W-:-:S05]  /*3170*/  HADD2.F32 R29, -RZ, R29.H0_H0 ;  /* 0x2000001dff1d7230 */ /* 0x000fca0000004100 */
[----:B------:R-:W-:-:S04]  /*3180*/  FMUL R29, R29, R12 ;  /* 0x0000000c1d1d7220 */ /* 0x000fc80000400000 */
[----:B------:R-:W-:-:S05]  /*3190*/  FFMA R29, R78, R7, R29 ;  /* 0x000000074e1d7223 */ /* 0x000fca000000001d */
[----:B---3--:R-:W-:Y:S02]  /*31a0*/  F2FP.SATFINITE.E4M3.F32.PACK_AB_MERGE_C R31, RZ, R29, RZ ;  /* 0x0000001dff1f723e */ /* 0x008fe400048070ff */
[----:B------:R-:W-:-:S03]  /*31b0*/  PRMT R29, RZ, 0x7610, R29 ;  /* 0x00007610ff1d7816 */ /* 0x000fc6000000001d */
[----:B------:R3:W-:Y:S01]  /*31c0*/  @!P1 STG.E.U8 desc[UR18][R10.64+0x1], R31 ;  /* 0x0000011f0a009986 */ /* 0x0007e2000c101112 */
[----:B------:R-:W-:Y:S05]  /*31d0*/  @P2 BRA `(.L_x_49) ;  /* 0x0000000000042947 */ /* 0x000fea0003800000 */
[----:B------:R0:W5:Y:S02]  /*31e0*/  LDG.E.U8 R29, desc[UR18][R14.64+0x8] ;  /* 0x000008120e1d7981 */ /* 0x000164000c1e1100 */
.L_x_49:
[----:B------:R-:W-:Y:S05]  /*31f0*/  BSYNC B1 ;  /* 0x0000000000017941 */ /* 0x000fea0003800000 */
.L_x_48:
        /* <DEDUP_REMOVED lines=13> */
.L_x_51:
[----:B------:R-:W-:Y:S05]  /*32d0*/  BSYNC B1 ;  /* 0x0000000000017941 */ /* 0x000fea0003800000 */
.L_x_50:
[----:B-----5:R-:W-:Y:S01]  /*32e0*/  LOP3.LUT R29, R29, 0xff, RZ, 0xc0, !PT ;  /* 0x000000ff1d1d7812 */ /* 0x020fe200078ec0ff */
[----:B------:R-:W-:Y:S01]  /*32f0*/  BSSY B1, `(.L_x_52) ;  /* 0x000000b000017945 */ /* 0x000fe20003800000 */
[----:B------:R-:W-:Y:S02]  /*3300*/  ISETP.LT.OR P0, PT, R27, 0x9, !P0 ;  /* 0x000000091b00780c */ /* 0x000fe40004701670 */
[----:B------:R-:W-:-:S05]  /*3310*/  F2FP.F16.E4M3.UNPACK_B R29, R29 ;  /* 0x0000001dff1d723e */ /* 0x000fca00020006ff */
        /* <DEDUP_REMOVED lines=8> */
.L_x_53:
[----:B------:R-:W-:Y:S05]  /*33a0*/  BSYNC B1 ;  /* 0x0000000000017941 */ /* 0x000fea0003800000 */
.L_x_52:
        /* <DEDUP_REMOVED lines=12> */
.L_x_55:
[----:B------:R-:W-:Y:S05]  /*3470*/  BSYNC B1 ;  /* 0x0000000000017941 */ /* 0x000fea0003800000 */
.L_x_54:
        /* <DEDUP_REMOVED lines=13> */
.L_x_57:
[----:B------:R-:W-:Y:S05]  /*3550*/  BSYNC B1 ;  /* 0x0000000000017941 */ /* 0x000fea0003800000 */
.L_x_56:
        /* <DEDUP_REMOVED lines=13> */
.L_x_59:
[----:B------:R-:W-:Y:S05]  /*3630*/  BSYNC B1 ;  /* 0x0000000000017941 */ /* 0x000fea0003800000 */
.L_x_58:
        /* <DEDUP_REMOVED lines=12> */
.L_x_61:
[----:B------:R-:W-:Y:S05]  /*3700*/  BSYNC B1 ;  /* 0x0000000000017941 */ /* 0x000fea0003800000 */
.L_x_60:
        /* <DEDUP_REMOVED lines=12> */
.L_x_63:
[----:B------:R-:W-:Y:S05]  /*37d0*/  BSYNC B1 ;  /* 0x0000000000017941 */ /* 0x000fea0003800000 */
.L_x_62:
        /* <DEDUP_REMOVED lines=13> */
.L_x_65:
[----:B------:R-:W-:Y:S05]  /*38b0*/  BSYNC B1 ;  /* 0x0000000000017941 */ /* 0x000fea0003800000 */
.L_x_64:
        /* <DEDUP_REMOVED lines=13> */
.L_x_67:
[----:B------:R-:W-:Y:S05]  /*3990*/  BSYNC B1 ;  /* 0x0000000000017941 */ /* 0x000fea0003800000 */
.L_x_66:
        /* <DEDUP_REMOVED lines=12> */
.L_x_69:
[----:B------:R-:W-:Y:S05]  /*3a60*/  BSYNC B1 ;  /* 0x0000000000017941 */ /* 0x000fea0003800000 */
.L_x_68:
        /* <DEDUP_REMOVED lines=12> */
.L_x_71:
[----:B------:R-:W-:Y:S05]  /*3b30*/  BSYNC B1 ;  /* 0x0000000000017941 */ /* 0x000fea0003800000 */
.L_x_70:
        /* <DEDUP_REMOVED lines=13> */
.L_x_73:
[----:B------:R-:W-:Y:S05]  /*3c10*/  BSYNC B1 ;  /* 0x0000000000017941 */ /* 0x000fea0003800000 */
.L_x_72:
        /* <DEDUP_REMOVED lines=13> */
.L_x_75:
[----:B------:R-:W-:Y:S05]  /*3cf0*/  BSYNC B1 ;  /* 0x0000000000017941 */ /* 0x000fea0003800000 */
.L_x_74:
        /* <DEDUP_REMOVED lines=12> */
.L_x_77:
[----:B------:R-:W-:Y:S05]  /*3dc0*/  BSYNC B1 ;  /* 0x0000000000017941 */ /* 0x000fea0003800000 */
.L_x_76:
        /* <DEDUP_REMOVED lines=12> */
.L_x_79:
[----:B------:R-:W-:Y:S05]  /*3e90*/  BSYNC B1 ;  /* 0x0000000000017941 */ /* 0x000fea0003800000 */
.L_x_78:
        /* <DEDUP_REMOVED lines=13> */
.L_x_81:
[----:B------:R-:W-:Y:S05]  /*3f70*/  BSYNC B1 ;  /* 0x0000000000017941 */ /* 0x000fea0003800000 */
.L_x_80:
        /* <DEDUP_REMOVED lines=13> */
.L_x_83:
[----:B------:R-:W-:Y:S05]  /*4050*/  BSYNC B1 ;  /* 0x0000000000017941 */ /* 0x000fea0003800000 */
.L_x_82:
        /* <DEDUP_REMOVED lines=12> */
.L_x_85:
[----:B------:R-:W-:Y:S05]  /*4120*/  BSYNC B1 ;  /* 0x0000000000017941 */ /* 0x000fea0003800000 */
.L_x_84:
[----:B-----5:R-:W-:Y:S01]  /*4130*/  LOP3.LUT R29, R29, 0xff, RZ, 0xc0, !PT ;  /* 0x000000ff1d1d7812 */ /* 0x020fe200078ec0ff */
[----:B------:R-:W-:Y:S01]  /*4140*/  BSSY B1, `(.L_x_86) ;  /* 0x000000b000017945 */ /* 0x000fe20003800000 */
[----:B------:R-:W-:Y:S02]  /*4150*/  ISETP.LT.OR P1, PT, R27, 0x9, !P1 ;  /* 0x000000091b00780c */ /* 0x000fe40004f21670 */
[----:B------:R-:W-:-:S05]  /*4160*/  F2FP.F16.E4M3.UNPACK_B R29, R29 ;  /* 0x0000001dff1d723e */ /* 0x000fca00020006ff */
[----:B------:R-:W-:-:S05]  /*4170*/  HADD2.F32 R29, -RZ, R29.H0_H0 ;  /* 0x2000001dff1d7230 */ /* 0x000fca0000004100 */
[----:B------:R-:W-:-:S04]  /*4180*/  FMUL R30, R29, R12 ;  /* 0x0000000c1d1e7220 */ /* 0x000fc80000400000 */
[----:B------:R-:W-:Y:S01]  /*4190*/  FFMA R30, R23, R7, R30 ;  /* 0x00000007171e7223 */ /* 0x000fe2000000001e */
[----:B------:R-:W-:-:S04]  /*41a0*/  PRMT R23, RZ, 0x7610, R23 ;  /* 0x00007610ff177816 */ /* 0x000fc80000000017 */
[----:B------:R-:W-:-:S05]  /*41b0*/  F2FP.SATFINITE.E4M3.F32.PACK_AB_MERGE_C R29, RZ, R30, RZ ;  /* 0x0000001eff1d723e */ /* 0x000fca00048070ff */
[----:B------:R0:W-:Y:S01]  /*41c0*/  @!P0 STG.E.U8 desc[UR18][R10.64+0x28], R29 ;  /* 0x0000281d0a008986 */ /* 0x0001e2000c101112 */
[----:B------:R-:W-:Y:S05]  /*41d0*/  @P1 BRA `(.L_x_87) ;  /* 0x0000000000041947 */ /* 0x000fea0003800000 */
[----:B------:R0:W5:Y:S02]  /*41e0*/  LDG.E.U8 R23, desc[UR18][R24.64+0x29] ;  /* 0x0000291218177981 */ /* 0x000164000c1e1100 */
.L_x_87:
[----:B------:R-:W-:Y:S05]  /*41f0*/  BSYNC B1 ;  /* 0x0000000000017941 */ /* 0x000fea0003800000 */
.L_x_86:
        /* <DEDUP_REMOVED lines=8> */
[----:B0-----:R-:W-:Y:S02]  /*4280*/  F2FP.SATFINITE.E4M3.F32.PACK_AB_MERGE_C R29, RZ, R23, RZ ;  /* 0x00000017ff1d723e */ /* 0x001fe400048070ff */
[----:B------:R-:W-:-:S03]  /*4290*/  PRMT R23, RZ, 0x7610, R23 ;  /* 0x00007610ff177816 */ /* 0x000fc60000000017 */
[----:B------:R0:W-:Y:S01]  /*42a0*/  @!P1 STG.E.U8 desc[UR18][R10.64+0x29], R29 ;  /* 0x0000291d0a009986 */ /* 0x0001e2000c101112 */
[----:B------:R-:W-:Y:S05]  /*42b0*/  @P2 BRA `(.L_x_89) ;  /* 0x0000000000042947 */ /* 0x000fea0003800000 */
[----:B------:R0:W5:Y:S02]  /*42c0*/  LDG.E.U8 R23, desc[UR18][R14.64+0x30] ;  /* 0x000030120e177981 */ /* 0x000164000c1e1100 */
.L_x_89:
[----:B------:R-:W-:Y:S05]  /*42d0*/  BSYNC B1 ;  /* 0x0000000000017941 */ /* 0x000fea0003800000 */
.L_x_88:
[----:B-----5:R-:W-:Y:S01]  /*42e0*/  LOP3.LUT R23, R23, 0xff, RZ, 0xc0, !PT ;  /* 0x000000ff17177812 */ /* 0x020fe200078ec0ff */
[----:B------:R-:W-:Y:S01]  /*42f0*/  BSSY B1, `(.L_x_90) ;  /* 0x000000c000017945 */ /* 0x000fe20003800000 */
[----:B------:R-:W-:Y:S02]  /*4300*/  ISETP.GE.AND P1, PT, R28, 0x32, PT ;  /* 0x000000321c00780c */ /* 0x000fe40003f26270 */
[----:B------:R-:W-:Y:S02]  /*4310*/  F2FP.F16.E4M3.UNPACK_B R23, R23 ;  /* 0x00000017ff17723e */ /* 0x000fe400020006ff */
[----:B------:R-:W-:-:S03]  /*4320*/  ISETP.LT.OR P3, PT, R27, 0x1, !P1 ;  /* 0x000000011b00780c */ /* 0x000fc60004f61670 */
        /* <DEDUP_REMOVED lines=8> */
.L_x_91:
[----:B------:R-:W-:Y:S05]  /*43b0*/  BSYNC B1 ;  /* 0x0000000000017941 */ /* 0x000fea0003800000 */
.L_x_90:
[----:B-----5:R-:W-:Y:S01]  /*43c0*/  LOP3.LUT R21, R21, 0xff, RZ, 0xc0, !PT ;  /* 0x000000ff15157812 */ /* 0x020fe200078ec0ff */
[----:B------:R-:W-:Y:S01]  /*43d0*/  BSSY B1, `(.L_x_92) ;  /* 0x000000b000017945 */ /* 0x000fe20003800000 */
[----:B------:R-:W-:Y:S02]  /*43e0*/  ISETP.LT.OR P0, PT, R27, 0x9, !P0 ;  /* 0x000000091b00780c */ /* 0x000fe40004701670 */
[----:B------:R-:W-:-:S05]  /*43f0*/  F2FP.F16.E4M3.UNPACK_B R21, R21 ;  /* 0x00000015ff15723e */ /* 0x000fca00020006ff */
        /* <DEDUP_REMOVED lines=8> */
.L_x_93:
[----:B------:R-:W-:Y:S05]  /*4480*/  BSYNC B1 ;  /* 0x0000000000017941 */ /* 0x000fea0003800000 */
.L_x_92:
        /* <DEDUP_REMOVED lines=12> */
.L_x_95:
[----:B------:R-:W-:Y:S05]  /*4550*/  BSYNC B1 ;  /* 0x0000000000017941 */ /* 0x000fea0003800000 */
.L_x_94:
        /* <DEDUP_REMOVED lines=13> */
.L_x_97:
[----:B------:R-:W-:Y:S05]  /*4630*/  BSYNC B1 ;  /* 0x0000000000017941 */ /* 0x000fea0003800000 */
.L_x_96:
        /* <DEDUP_REMOVED lines=13> */
.L_x_99:
[----:B------:R-:W-:Y:S05]  /*4710*/  BSYNC B1 ;  /* 0x0000000000017941 */ /* 0x000fea0003800000 */
.L_x_98:
[----:B-----5:R-:W-:Y:S01]  /*4720*/  LOP3.LUT R17, R17, 0xff, RZ, 0xc0, !PT ;  /* 0x000000ff11117812 */ /* 0x020fe200078ec0ff */
[----:B------:R-:W-:Y:S01]  /*4730*/  BSSY B1, `(.L_x_100) ;  /* 0x000000b000017945 */ /* 0x000fe20003800000 */
[----:B------:R-:W-:Y:S02]  /*4740*/  ISETP.LT.OR P0, PT, R27, 0x9, !P0 ;  /* 0x000000091b00780c */ /* 0x000fe40004701670 */
[----:B------:R-:W-:Y:S02]  /*4750*/  F2FP.F16.E4M3.UNPACK_B R17, R17 ;  /* 0x00000011ff11723e */ /* 0x000fe400020006ff */
[----:B0-2---:R-:W-:-:S03]  /*4760*/  PRMT R14, RZ, 0x7610, R14 ;  /* 0x00007610ff0e7816 */ /* 0x005fc6000000000e */
[----:B------:R-:W-:-:S05]  /*4770*/  HADD2.F32 R17, -RZ, R17.H0_H0 ;  /* 0x20000011ff117230 */ /* 0x000fca0000004100 */
[----:B------:R-:W-:-:S04]  /*4780*/  FMUL R17, R17, R12 ;  /* 0x0000000c11117220 */ /* 0x000fc80000400000 */
[----:B------:R-:W-:-:S05]  /*4790*/  FFMA R17, R18, R7, R17 ;  /* 0x0000000712117223 */ /* 0x000fca0000000011 */
[----:B------:R-:W-:-:S05]  /*47a0*/  F2FP.SATFINITE.E4M3.F32.PACK_AB_MERGE_C R17, RZ, R17, RZ ;  /* 0x00000011ff11723e */ /* 0x000fca00048070ff */
[----:B------:R0:W-:Y:S01]  /*47b0*/  @!P3 STG.E.U8 desc[UR18][R8.64+0x39], R17 ;  /* 0x000039110800b986 */ /* 0x0001e2000c101112 */
[----:B------:R-:W-:Y:S05]  /*47c0*/  @P0 BRA `(.L_x_101) ;  /* 0x0000000000040947 */ /* 0x000fea0003800000 */
[----:B------:R2:W5:Y:S02]  /*47d0*/  LDG.E.U8 R14, desc[UR18][R24.64+0x38] ;  /* 0x00003812180e7981 */ /* 0x000564000c1e1100 */
.L_x_101:
[----:B------:R-:W-:Y:S05]  /*47e0*/  BSYNC B1 ;  /* 0x0000000000017941 */ /* 0x000fea0003800000 */
.L_x_100:
[----:B-----5:R-:W-:Y:S01]  /*47f0*/  LOP3.LUT R14, R14, 0xff, RZ, 0xc0, !PT ;  /* 0x000000ff0e0e7812 */ /* 0x020fe200078ec0ff */
[----:B------:R-:W-:Y:S01]  /*4800*/  BSSY B1, `(.L_x_102) ;  /* 0x000000b000017945 */ /* 0x000fe20003800000 */
[----:B------:R-:W-:Y:S02]  /*4810*/  ISETP.LT.OR P1, PT, R27, 0x9, !P1 ;  /* 0x000000091b00780c */ /* 0x000fe40004f21670 */
[----:B------:R-:W-:-:S05]  /*4820*/  F2FP.F16.E4M3.UNPACK_B R14, R14 ;  /* 0x0000000eff0e723e */ /* 0x000fca00020006ff */
[----:B01-3--:R-:W-:-:S05]  /*4830*/  HADD2.F32 R9, -RZ, R14.H0_H0 ;  /* 0x2000000eff097230 */ /* 0x00bfca0000004100 */
[----:B------:R-:W-:-:S04]  /*4840*/  FMUL R8, R9, R12 ;  /* 0x0000000c09087220 */ /* 0x000fc80000400000 */
[----:B------:R-:W-:-:S05]  /*4850*/  FFMA R8, R13, R7, R8 ;  /* 0x000000070d087223 */ /* 0x000fca0000000008 */
[----:B------:R-:W-:Y:S02]  /*4860*/  F2FP.SATFINITE.E4M3.F32.PACK_AB_MERGE_C R9, RZ, R8, RZ ;  /* 0x00000008ff09723e */ /* 0x000fe400048070ff */
[----:B------:R-:W-:-:S03]  /*4870*/  PRMT R8, RZ, 0x7610, R8 ;  /* 0x00007610ff087816 */ /* 0x000fc60000000008 */
[----:B------:R0:W-:Y:S01]  /*4880*/  @!P0 STG.E.U8 desc[UR18][R10.64+0x38], R9 ;  /* 0x000038090a008986 */ /* 0x0001e2000c101112 */
[----:B------:R-:W-:Y:S05]  /*4890*/  @P1 BRA `(.L_x_103) ;  /* 0x0000000000041947 */ /* 0x000fea0003800000 */
[----:B------:R1:W5:Y:S02]  /*48a0*/  LDG.E.U8 R8, desc[UR18][R24.64+0x39] ;  /* 0x0000391218087981 */ /* 0x000364000c1e1100 */
.L_x_103:
[----:B------:R-:W-:Y:S05]  /*48b0*/  BSYNC B1 ;  /* 0x0000000000017941 */ /* 0x000fea0003800000 */
.L_x_102:
[----:B------:R-:W-:Y:S05]  /*48c0*/  @P1 BRA `(.L_x_104) ;  /* 0x0000000800601947 */ /* 0x000fea0003800000 */
[----:B-----5:R-:W-:-:S04]  /*48d0*/  LOP3.LUT R8, R8, 0xff, RZ, 0xc0, !PT ;  /* 0x000000ff08087812 */ /* 0x020fc800078ec0ff */
[----:B------:R-:W-:-:S05]  /*48e0*/  F2FP.F16.E4M3.UNPACK_B R8, R8 ;  /* 0x00000008ff08723e */ /* 0x000fca00020006ff */
[----:B0-----:R-:W-:-:S05]  /*48f0*/  HADD2.F32 R9, -RZ, R8.H0_H0 ;  /* 0x20000008ff097230 */ /* 0x001fca0000004100 */
[----:B------:R-:W-:-:S04]  /*4900*/  FMUL R9, R9, R12 ;  /* 0x0000000c09097220 */ /* 0x000fc80000400000 */
[----:B------:R-:W-:-:S05]  /*4910*/  FFMA R9, R16, R7, R9 ;  /* 0x0000000710097223 */ /* 0x000fca0000000009 */
[----:B------:R-:W-:-:S05]  /*4920*/  F2FP.SATFINITE.E4M3.F32.PACK_AB_MERGE_C R9, RZ, R9, RZ ;  /* 0x00000009ff09723e */ /* 0x000fca00048070ff */
[----:B------:R3:W-:Y:S01]  /*4930*/  STG.E.U8 desc[UR18][R10.64+0x39], R9 ;  /* 0x000039090a007986 */ /* 0x0007e2000c101112 */
[----:B------:R-:W-:Y:S05]  /*4940*/  BRA `(.L_x_104) ;  /* 0x0000000800407947 */ /* 0x000fea0003800000 */
.L_x_39:
[C---:B------:R-:W-:Y:S01]  /*4950*/  ISETP.GE.AND P3, PT, R28.reuse, 0x1, PT ;  /* 0x000000011c00780c */ /* 0x040fe20003f66270 */
[-C--:B--2---:R-:W-:Y:S01]  /*4960*/  FMUL R79, R79, R7.reuse ;  /* 0x000000074f4f7220 */ /* 0x084fe20000400000 */
[----:B------:R-:W-:Y:S01]  /*4970*/  ISETP.GE.AND P0, PT, R28, 0x2, PT ;  /* 0x000000021c00780c */ /* 0x000fe20003f06270 */
[-C--:B------:R-:W-:Y:S01]  /*4980*/  FMUL R80, R80, R7.reuse ;  /* 0x0000000750507220 */ /* 0x080fe20000400000 */
[----:B------:R-:W-:Y:S01]  /*4990*/  ISETP.LT.OR P1, PT, R27, 0x1, !P3 ;  /* 0x000000011b00780c */ /* 0x000fe20005f21670 */
[-C--:B------:R-:W-:Y:S01]  /*49a0*/  FMUL R77, R77, R7.reuse ;  /* 0x000000074d4d7220 */ /* 0x080fe20000400000 */
[C---:B------:R-:W-:Y:S01]  /*49b0*/  ISETP.LT.OR P2, PT, R27.reuse, 0x1, !P0 ;  /* 0x000000011b00780c */ /* 0x040fe20004741670 */
[-C--:B------:R-:W-:Y:S01]  /*49c0*/  FMUL R78, R78, R7.reuse ;  /* 0x000000074e4e7220 */ /* 0x080fe20000400000 */
[----:B------:R-:W-:Y:S01]  /*49d0*/  ISETP.LT.OR P3, PT, R27, 0x9, !P3 ;  /* 0x000000091b00780c */ /* 0x000fe20005f61670 */
[----:B------:R-:W-:Y:S01]  /*49e0*/  FMUL R75, R75, R7 ;  /* 0x000000074b4b7220 */ /* 0x000fe20000400000 */
[----:B------:R-:W-:Y:S01]  /*49f0*/  F2FP.SATFINITE.E4M3.F32.PACK_AB_MERGE_C R79, RZ, R79, RZ ;  /* 0x0000004fff4f723e */ /* 0x000fe200048070ff */
[-C--:B------:R-:W-:Y:S01]  /*4a00*/  FMUL R76, R76, R7.reuse ;  /* 0x000000074c4c7220 */ /* 0x080fe20000400000 */
[----:B------:R-:W-:Y:S01]  /*4a10*/  F2FP.SATFINITE.E4M3.F32.PACK_AB_MERGE_C R15, RZ, R80, RZ ;  /* 0x00000050ff0f723e */ /* 0x000fe200048070ff */
[----:B------:R-:W-:Y:S01]  /*4a20*/  FMUL R74, R74, R7 ;  /* 0x000000074a4a7220 */ /* 0x000fe20000400000 */
[----:B------:R-:W-:Y:S01]  /*4a30*/  F2FP.SATFINITE.E4M3.F32.PACK_AB_MERGE_C R77, RZ, R77, RZ ;  /* 0x0000004dff4d723e */ /* 0x000fe200048070ff */
[-C--:B------:R-:W-:Y:S01]  /*4a40*/  FMUL R72, R72, R7.reuse ;  /* 0x0000000748487220 */ /* 0x080fe20000400000 */
[----:B------:R-:W-:Y:S01]  /*4a50*/  ISETP.LT.OR P0, PT, R27, 0x9, !P0 ;  /* 0x000000091b00780c */ /* 0x000fe20004701670 */
[----:B------:R-:W-:Y:S01]  /*4a60*/  @!P1 STG.E.U8 desc[UR18][R8.64], R79 ;  /* 0x0000004f08009986 */ /* 0x000fe2000c101112 */
[C---:B------:R-:W-:Y:S01]  /*4a70*/  ISETP.GE.AND P1, PT, R28.reuse, 0x9, PT ;  /* 0x000000091c00780c */ /* 0x040fe20003f26270 */
[----:B------:R-:W-:Y:S01]  /*4a80*/  FMUL R69, R69, R7 ;  /* 0x0000000745457220 */ /* 0x000fe20000400000 */
[----:B------:R-:W-:Y:S01]  /*4a90*/  F2FP.SATFINITE.E4M3.F32.PACK_AB_MERGE_C R75, RZ, R75, RZ ;  /* 0x0000004bff4b723e */ /* 0x000fe200048070ff */
[----:B------:R0:W-:Y:S01]  /*4aa0*/  @!P2 STG.E.U8 desc[UR18][R8.64+0x1], R15 ;  /* 0x0000010f0800a986 */ /* 0x0001e2000c101112 */
[----:B------:R-:W-:Y:S01]  /*4ab0*/  ISETP.GE.AND P2, PT, R28, 0xa, PT ;  /* 0x0000000a1c00780c */ /* 0x000fe20003f46270 */
[-C--:B------:R-:W-:Y:S01]  /*4ac0*/  FMUL R70, R70, R7.reuse ;  /* 0x0000000746467220 */ /* 0x080fe20000400000 */
[----:B------:R-:W-:Y:S01]  /*4ad0*/  F2FP.SATFINITE.E4M3.F32.PACK_AB_MERGE_C R25, RZ, R76, RZ ;  /* 0x0000004cff19723e */ /* 0x000fe200048070ff */
[----:B------:R-:W-:Y:S01]  /*4ae0*/  @!P3 STG.E.U8 desc[UR18][R10.64], R77 ;  /* 0x0000004d0a00b986 */ /* 0x000fe2000c101112 */
[C---:B------:R-:W-:Y:S01]  /*4af0*/  ISETP.LT.OR P3, PT, R27.reuse, 0x1, !P1 ;  /* 0x000000011b00780c */ /* 0x040fe20004f61670 */
[-C--:B------:R-:W-:Y:S01]  /*4b00*/  FMUL R68, R68, R7.reuse ;  /* 0x0000000744447220 */ /* 0x080fe20000400000 */
[----:B------:R-:W-:Y:S01]  /*4b10*/  ISETP.LT.OR P5, PT, R27, 0x1, !P2 ;  /* 0x000000011b00780c */ /* 0x000fe200057a1670 */
[-C--:B------:R-:W-:Y:S01]  /*4b20*/  FMUL R67, R67, R7.reuse ;  /* 0x0000000743437220 */ /* 0x080fe20000400000 */
[----:B------:R-:W-:Y:S01]  /*4b30*/  ISETP.LT.OR P1, PT, R27, 0x9, !P1 ;  /* 0x000000091b00780c */ /* 0x000fe20004f21670 */
[-C--:B------:R-:W-:Y:S01]  /*4b40*/  FMUL R65, R65, R7.reuse ;  /* 0x0000000741417220 */ /* 0x080fe20000400000 */
[----:B------:R-:W-:Y:S01]  /*4b50*/  F2FP.SATFINITE.E4M3.F32.PACK_AB_MERGE_C R29, RZ, R74, RZ ;  /* 0x0000004aff1d723e */ /* 0x000fe200048070ff */
[-C--:B------:R-:W-:Y:S01]  /*4b60*/  FMUL R66, R66, R7.reuse ;  /* 0x0000000742427220 */ /* 0x080fe20000400000 */
[----:B0-----:R-:W-:Y:S01]  /*4b70*/  F2FP.SATFINITE.E4M3.F32.PACK_AB_MERGE_C R15, RZ, R78, RZ ;  /* 0x0000004eff0f723e */ /* 0x001fe200048070ff */
[-C--:B------:R-:W-:Y:S01]  /*4b80*/  FMUL R64, R64, R7.reuse ;  /* 0x0000000740407220 */ /* 0x080fe20000400000 */
[----:B------:R-:W-:Y:S01]  /*4b90*/  ISETP.LT.OR P2, PT, R27, 0x9, !P2 ;  /* 0x000000091b00780c */ /* 0x000fe20005741670 */
[-C--:B------:R-:W-:Y:S01]  /*4ba0*/  FMUL R63, R63, R7.reuse ;  /* 0x000000073f3f7220 */ /* 0x080fe20000400000 */
[----:B------:R-:W-:Y:S01]  /*4bb0*/  F2FP.SATFINITE.E4M3.F32.PACK_AB_MERGE_C R31, RZ, R72, RZ ;  /* 0x00000048ff1f723e */ /* 0x000fe200048070ff */
[----:B------:R0:W-:Y:S01]  /*4bc0*/  @!P0 STG.E.U8 desc[UR18][R10.64+0x1], R15 ;  /* 0x0000010f0a008986 */ /* 0x0001e2000c101112 */
[C---:B------:R-:W-:Y:S01]  /*4bd0*/  ISETP.GE.AND P0, PT, R28.reuse, 0x11, PT ;  /* 0x000000111c00780c */ /* 0x040fe20003f06270 */
[----:B------:R-:W-:Y:S01]  /*4be0*/  FMUL R61, R61, R7 ;  /* 0x000000073d3d7220 */ /* 0x000fe20000400000 */
[----:B------:R-:W-:Y:S01]  /*4bf0*/  F2FP.SATFINITE.E4M3.F32.PACK_AB_MERGE_C R69, RZ, R69, RZ ;  /* 0x00000045ff45723e */ /* 0x000fe200048070ff */
[----:B------:R-:W-:Y:S01]  /*4c00*/  @!P3 STG.E.U8 desc[UR18][R8.64+0x8], R75 ;  /* 0x0000084b0800b986 */ /* 0x000fe2000c101112 */
[----:B------:R-:W-:Y:S01]  /*4c10*/  ISETP.GE.AND P3, PT, R28, 0x12, PT ;  /* 0x000000121c00780c */ /* 0x000fe20003f66270 */
[----:B------:R-:W-:Y:S01]  /*4c20*/  FMUL R62, R62, R7 ;  /* 0x000000073e3e7220 */ /* 0x000fe20000400000 */
[----:B------:R-:W-:Y:S01]  /*4c30*/  F2FP.SATFINITE.E4M3.F32.PACK_AB_MERGE_C R67, RZ, R67, RZ ;  /* 0x00000043ff43723e */ /* 0x000fe200048070ff */
[----:B------:R1:W-:Y:S01]  /*4c40*/  @!P5 STG.E.U8 desc[UR18][R8.64+0x9], R25 ;  /* 0x000009190800d986 */ /* 0x0003e2000c101112 */
[----:B------:R-:W-:Y:S01]  /*4c50*/  ISETP.LT.OR P5, PT, R27, 0x1, !P3 ;  /* 0x000000011b00780c */ /* 0x000fe20005fa1670 */
[-C--:B------:R-:W-:Y:S01]  /*4c60*/  FMUL R59, R59, R7.reuse ;  /* 0x000000073b3b7220 */ /* 0x080fe20000400000 */
[C---:B------:R-:W-:Y:S01]  /*4c70*/  ISETP.LT.OR P3, PT, R27.reuse, 0x9, !P3 ;  /* 0x000000091b00780c */ /* 0x040fe20005f61670 */
[----:B------:R-:W-:Y:S01]  /*4c80*/  @!P1 STG.E.U8 desc[UR18][R10.64+0x8], R29 ;  /* 0x0000081d0a009986 */ /* 0x000fe2000c101112 */
[----:B------:R-:W-:Y:S01]  /*4c90*/  ISETP.LT.OR P1, PT, R27, 0x1, !P0 ;  /* 0x000000011b00780c */ /* 0x000fe20004721670 */
[-C--:B------:R-:W-:Y:S01]  /*4ca0*/  FMUL R60, R60, R7.reuse ;  /* 0x000000073c3c7220 */ /* 0x080fe20000400000 */
[----:B0-----:R-:W-:Y:S01]  /*4cb0*/  F2FP.SATFINITE.E4M3.F32.PACK_AB_MERGE_C R15, RZ, R70, RZ ;  /* 0x00000046ff0f723e */ /* 0x001fe200048070ff */
[----:B------:R-:W-:Y:S01]  /*4cc0*/  @!P2 STG.E.U8 desc[UR18][R10.64+0x9], R31 ;  /* 0x0000091f0a00a986 */ /* 0x000fe2000c101112 */
[----:B------:R-:W-:Y:S01]  /*4cd0*/  ISETP.GE.AND P2, PT, R28, 0x19, PT ;  /* 0x000000191c00780c */ /* 0x000fe20003f46270 */
[-C--:B------:R-:W-:Y:S01]  /*4ce0*/  FMUL R57, R57, R7.reuse ;  /* 0x0000000739397220 */ /* 0x080fe20000400000 */
[C---:B------:R-:W-:Y:S01]  /*4cf0*/  ISETP.LT.OR P0, PT, R27.reuse, 0x9, !P0 ;  /* 0x000000091b00780c */ /* 0x040fe20004701670 */
[-C--:B------:R-:W-:Y:S01]  /*4d00*/  FMUL R58, R58, R7.reuse ;  /* 0x000000073a3a7220 */ /* 0x080fe20000400000 */
[----:B------:R-:W-:Y:S01]  /*4d10*/  ISETP.LT.OR P6, PT, R27, 0x1, !P2 ;  /* 0x000000011b00780c */ /* 0x000fe200057c1670 */
[----:B------:R0:W-:Y:S01]  /*4d20*/  @!P5 STG.E.U8 desc[UR18][R8.64+0x11], R15 ;  /* 0x0000110f0800d986 */ /* 0x0001e2000c101112 */
[----:B-1----:R-:W-:Y:S01]  /*4d30*/  F2FP.SATFINITE.E4M3.F32.PACK_AB_MERGE_C R25, RZ, R68, RZ ;  /* 0x00000044ff19723e */ /* 0x002fe200048070ff */
[----:B------:R-:W-:Y:S01]  /*4d40*/  FMUL R56, R56, R7 ;  /* 0x0000000738387220 */ /* 0x000fe20000400000 */
[----:B------:R-:W-:Y:S01]  /*4d50*/  F2FP.SATFINITE.E4M3.F32.PACK_AB_MERGE_C R65, RZ, R65, RZ ;  /* 0x00000041ff41723e */ /* 0x000fe200048070ff */
[----:B------:R-:W-:Y:S01]  /*4d60*/  @!P1 STG.E.U8 desc[UR18][R8.64+0x10], R69 ;  /* 0x0000104508009986 */ /* 0x000fe2000c101112 */
[----:B------:R-:W-:Y:S01]  /*4d70*/  ISETP.GE.AND P1, PT, R28, 0x1a, PT ;  /* 0x0000001a1c00780c */ /* 0x000fe20003f26270 */
[-C--:B------:R-:W-:Y:S01]  /*4d80*/  FMUL R23, R23, R7.reuse ;  /* 0x0000000717177220 */ /* 0x080fe20000400000 */
[C---:B------:R-:W-:Y:S01]  /*4d90*/  ISETP.LT.OR P2, PT, R27.reuse, 0x9, !P2 ;  /* 0x000000091b00780c */ /* 0x040fe20005741670 */
[----:B------:R1:W-:Y:S01]  /*4da0*/  @!P3 STG.E.U8 desc[UR18][R10.64+0x11], R25 ;  /* 0x000011190a00b986 */ /* 0x0003e2000c101112 */
[----:B------:R-:W-:Y:S01]  /*4db0*/  ISETP.LT.OR P5, PT, R27, 0x1, !P1 ;  /* 0x000000011b00780c */ /* 0x000fe20004fa1670 */
[-C--:B------:R-:W-:Y:S01]  /*4dc0*/  FMUL R21, R21, R7.reuse ;  /* 0x0000000715157220 */ /* 0x080fe20000400000 */
[----:B------:R-:W-:Y:S01]  /*4dd0*/  ISETP.LT.OR P3, PT, R27, 0x9, !P1 ;  /* 0x000000091b00780c */ /* 0x000fe20004f61670 */
[----:B------:R-:W-:Y:S01]  /*4de0*/  @!P0 STG.E.U8 desc[UR18][R10.64+0x10], R67 ;  /* 0x000010430a008986 */ /* 0x000fe2000c101112 */
[----:B0-----:R-:W-:Y:S01]  /*4df0*/  F2FP.SATFINITE.E4M3.F32.PACK_AB_MERGE_C R15, RZ, R66, RZ ;  /* 0x00000042ff0f723e */ /* 0x001fe200048070ff */
[-C--:B------:R-:W-:Y:S01]  /*4e00*/  FMUL R22, R22, R7.reuse ;  /* 0x0000000716167220 */ /* 0x080fe20000400000 */
[C---:B------:R-:W-:Y:S01]  /*4e10*/  ISETP.GE.AND P0, PT, R28.reuse, 0x21, PT ;  /* 0x000000211c00780c */ /* 0x040fe20003f06270 */
[----:B------:R-:W-:Y:S01]  /*4e20*/  @!P6 STG.E.U8 desc[UR18][R8.64+0x18], R65 ;  /* 0x000018410800e986 */ /* 0x000fe2000c101112 */
[----:B------:R-:W-:Y:S01]  /*4e30*/  ISETP.GE.AND P1, PT, R28, 0x22, PT ;  /* 0x000000221c00780c */ /* 0x000fe20003f26270 */
[-C--:B------:R-:W-:Y:S01]  /*4e40*/  FMUL R19, R19, R7.reuse ;  /* 0x0000000713137220 */ /* 0x080fe20000400000 */
[C---:B------:R-:W-:Y:S01]  /*4e50*/  ISETP.LT.OR P6, PT, R27.reuse, 0x1, !P0 ;  /* 0x000000011b00780c */ /* 0x040fe200047c1670 */
[-C--:B------:R-:W-:Y:S01]  /*4e60*/  FMUL R20, R20, R7.reuse ;  /* 0x0000000714147220 */ /* 0x080fe20000400000 */
[----:B-1----:R-:W-:Y:S01]  /*4e70*/  F2FP.SATFINITE.E4M3.F32.PACK_AB_MERGE_C R25, RZ, R64, RZ ;  /* 0x00000040ff19723e */ /* 0x002fe200048070ff */
[----:B------:R0:W-:Y:S01]  /*4e80*/  @!P5 STG.E.U8 desc[UR18][R8.64+0x19], R15 ;  /* 0x0000190f0800d986 */ /* 0x0001e2000c101112 */
[----:B------:R-:W-:Y:S01]  /*4e90*/  ISETP.LT.OR P5, PT, R27, 0x1, !P1 ;  /* 0x000000011b00780c */ /* 0x000fe20004fa1670 */
[----:B------:R-:W-:Y:S01]  /*4ea0*/  FMUL R17, R17, R7 ;  /* 0x0000000711117220 */ /* 0x000fe20000400000 */
[----:B------:R-:W-:Y:S01]  /*4eb0*/  F2FP.SATFINITE.E4M3.F32.PACK_AB_MERGE_C R63, RZ, R63, RZ ;  /* 0x0000003fff3f723e */ /* 0x000fe200048070ff */
[----:B------:R1:W-:Y:S01]  /*4ec0*/  @!P3 STG.E.U8 desc[UR18][R10.64+0x19], R25 ;  /* 0x000019190a00b986 */ /* 0x0003e2000c101112 */
[----:B------:R-:W-:Y:S01]  /*4ed0*/  F2FP.SATFINITE.E4M3.F32.PACK_AB_MERGE_C R61, RZ, R61, RZ ;  /* 0x0000003dff3d723e */ /* 0x000fe200048070ff */
[-C--:B------:R-:W-:Y:S01]  /*4ee0*/  FMUL R18, R18, R7.reuse ;  /* 0x0000000712127220 */ /* 0x080fe20000400000 */
[----:B------:R-:W-:Y:S01]  /*4ef0*/  F2FP.SATFINITE.E4M3.F32.PACK_AB_MERGE_C R29, RZ, R62, RZ ;  /* 0x0000003eff1d723e */ /* 0x000fe200048070ff */
[----:B------:R-:W-:Y:S01]  /*4f00*/  @!P2 STG.E.U8 desc[UR18][R10.64+0x18], R63 ;  /* 0x0000183f0a00a986 */ /* 0x000fe2000c101112 */
[----:B------:R-:W-:Y:S01]  /*4f10*/  ISETP.LT.OR P3, PT, R27, 0x9, !P1 ;  /* 0x000000091b00780c */ /* 0x000fe20004f61670 */
[-C--:B------:R-:W-:Y:S01]  /*4f20*/  FMUL R13, R13, R7.reuse ;  /* 0x000000070d0d7220 */ /* 0x080fe20000400000 */
[----:B------:R-:W-:Y:S01]  /*4f30*/  ISETP.GE.AND P2, PT, R28, 0x29, PT ;  /* 0x000000291c00780c */ /* 0x000fe20003f46270 */
[----:B------:R-:W-:Y:S01]  /*4f40*/  @!P6 STG.E.U8 desc[UR18][R8.64+0x20], R61 ;  /* 0x0000203d0800e986 */ /* 0x000fe2000c101112 */
[C---:B------:R-:W-:Y:S01]  /*4f50*/  ISETP.LT.OR P0, PT, R27.reuse, 0x9, !P0 ;  /* 0x000000091b00780c */ /* 0x040fe20004701670 */
[----:B------:R-:W-:Y:S01]  /*4f60*/  FMUL R16, R16, R7 ;  /* 0x0000000710107220 */ /* 0x000fe20000400000 */
[----:B------:R-:W-:Y:S01]  /*4f70*/  ISETP.GE.AND P1, PT, R28, 0x2a, PT ;  /* 0x0000002a1c00780c */ /* 0x000fe20003f26270 */
[----:B------:R-:W-:Y:S01]  /*4f80*/  @!P5 STG.E.U8 desc[UR18][R8.64+0x21], R29 ;  /* 0x0000211d0800d986 */ /* 0x000fe2000c101112 */
[----:B------:R-:W-:-:S02]  /*4f90*/  ISETP.LT.OR P6, PT, R27, 0x1, !P2 ;  /* 0x000000011b00780c */ /* 0x000fc400057c1670 */
[C---:B------:R-:W-:Y:S02]  /*4fa0*/  ISETP.LT.OR P5, PT, R27.reuse, 0x1, !P1 ;  /* 0x000000011b00780c */ /* 0x040fe40004fa1670 */
[----:B------:R-:W-:Y:S02]  /*4fb0*/  F2FP.SATFINITE.E4M3.F32.PACK_AB_MERGE_C R59, RZ, R59, RZ ;  /* 0x0000003bff3b723e */ /* 0x000fe400048070ff */
[----:B0-----:R-:W-:Y:S02]  /*4fc0*/  F2FP.SATFINITE.E4M3.F32.PACK_AB_MERGE_C R15, RZ, R60, RZ ;  /* 0x0000003cff0f723e */ /* 0x001fe400048070ff */
[----:B------:R-:W-:Y:S01]  /*4fd0*/  F2FP.SATFINITE.E4M3.F32.PACK_AB_MERGE_C R57, RZ, R57, RZ ;  /* 0x00000039ff39723e */ /* 0x000fe200048070ff */
[----:B------:R-:W-:Y:S01]  /*4fe0*/  @!P0 STG.E.U8 desc[UR18][R10.64+0x20], R59 ;  /* 0x0000203b0a008986 */ /* 0x000fe2000c101112 */
[----:B-1----:R-:W-:Y:S02]  /*4ff0*/  F2FP.SATFINITE.E4M3.F32.PACK_AB_MERGE_C R25, RZ, R58, RZ ;  /* 0x0000003aff19723e */ /* 0x002fe400048070ff */
[C---:B------:R-:W-:Y:S01]  /*5000*/  ISETP.LT.OR P1, PT, R27.reuse, 0x9, !P1 ;  /* 0x000000091b00780c */ /* 0x040fe20004f21670 */
[----:B------:R0:W-:Y:S01]  /*5010*/  @!P3 STG.E.U8 desc[UR18][R10.64+0x21], R15 ;  /* 0x0000210f0a00b986 */ /* 0x0001e2000c101112 */
[----:B------:R-:W-:-:S02]  /*5020*/  ISETP.LT.OR P2, PT, R27, 0x9, !P2 ;  /* 0x000000091b00780c */ /* 0x000fc40005741670 */
[C---:B------:R-:W-:Y:S01]  /*5030*/  ISETP.GE.AND P3, PT, R28.reuse, 0x31, PT ;  /* 0x000000311c00780c */ /* 0x040fe20003f66270 */
[----:B------:R-:W-:Y:S01]  /*5040*/  @!P6 STG.E.U8 desc[UR18][R8.64+0x28], R57 ;  /* 0x000028390800e986 */ /* 0x000fe2000c101112 */
[----:B------:R-:W-:Y:S02]  /*5050*/  ISETP.GE.AND P0, PT, R28, 0x32, PT ;  /* 0x000000321c00780c */ /* 0x000fe40003f06270 */
[----:B------:R-:W-:Y:S01]  /*5060*/  F2FP.SATFINITE.E4M3.F32.PACK_AB_MERGE_C R23, RZ, R23, RZ ;  /* 0x00000017ff17723e */ /* 0x000fe200048070ff */
[----:B------:R1:W-:Y:S01]  /*5070*/  @!P5 STG.E.U8 desc[UR18][R8.64+0x29], R25 ;  /* 0x000029190800d986 */ /* 0x0003e2000c101112 */
[C---:B------:R-:W-:Y:S02]  /*5080*/  ISETP.LT.OR P5, PT, R27.reuse, 0x1, !P3 ;  /* 0x000000011b00780c */ /* 0x040fe40005fa1670 */
[----:B------:R-:W-:Y:S02]  /*5090*/  ISETP.LT.OR P6, PT, R27, 0x1, !P0 ;  /* 0x000000011b00780c */ /* 0x000fe400047c1670 */
[----:B0-----:R-:W-:Y:S01]  /*50a0*/  F2FP.SATFINITE.E4M3.F32.PACK_AB_MERGE_C R15, RZ, R56, RZ ;  /* 0x00000038ff0f723e */ /* 0x001fe200048070ff */
[----:B------:R-:W-:Y:S01]  /*50b0*/  @!P2 STG.E.U8 desc[UR18][R10.64+0x28], R23 ;  /* 0x000028170a00a986 */ /* 0x000fe2000c101112 */
[----:B------:R-:W-:-:S02]  /*50c0*/  F2FP.SATFINITE.E4M3.F32.PACK_AB_MERGE_C R21, RZ, R21, RZ ;  /* 0x00000015ff15723e */ /* 0x000fc400048070ff */
[C---:B------:R-:W-:Y:S01]  /*50d0*/  ISETP.GE.AND P2, PT, R28.reuse, 0x3a, PT ;  /* 0x0000003a1c00780c */ /* 0x040fe20003f46270 */
[----:B------:R0:W-:Y:S01]  /*50e0*/  @!P1 STG.E.U8 desc[UR18][R10.64+0x29], R15 ;  /* 0x0000290f0a009986 */ /* 0x0001e2000c101112 */
[C---:B------:R-:W-:Y:S02]  /*50f0*/  ISETP.LT.OR P1, PT, R27.reuse, 0x9, !P3 ;  /* 0x000000091b00780c */ /* 0x040fe40005f21670 */
[----:B-1----:R-:W-:Y:S01]  /*5100*/  F2FP.SATFINITE.E4M3.F32.PACK_AB_MERGE_C R25, RZ, R22, RZ ;  /* 0x00000016ff19723e */ /* 0x002fe200048070ff */
[----:B------:R1:W-:Y:S01]  /*5110*/  @!P5 STG.E.U8 desc[UR18][R8.64+0x30], R21 ;  /* 0x000030150800d986 */ /* 0x0003e2000c101112 */
[----:B------:R-:W-:Y:S02]  /*5120*/  ISETP.GE.AND P3, PT, R28, 0x39, PT ;  /* 0x000000391c00780c */ /* 0x000fe40003f66270 */
[C---:B------:R-:W-:Y:S01]  /*5130*/  ISETP.LT.OR P0, PT, R27.reuse, 0x9, !P0 ;  /* 0x000000091b00780c */ /* 0x040fe20004701670 */
[----:B------:R2:W-:Y:S01]  /*5140*/  @!P6 STG.E.U8 desc[UR18][R8.64+0x31], R25 ;  /* 0x000031190800e986 */ /* 0x0005e2000c101112 */
[----:B------:R-:W-:-:S02]  /*5150*/  ISETP.LT.OR P5, PT, R27, 0x1, !P3 ;  /* 0x000000011b00780c */ /* 0x000fc40005fa1670 */
[C---:B------:R-:W-:Y:S02]  /*5160*/  ISETP.LT.OR P6, PT, R27.reuse, 0x1, !P2 ;  /* 0x000000011b00780c */ /* 0x040fe400057c1670 */
[C---:B------:R-:W-:Y:S02]  /*5170*/  ISETP.LT.OR P3, PT, R27.reuse, 0x9, !P3 ;  /* 0x000000091b00780c */ /* 0x040fe40005f61670 */
[----:B------:R-:W-:Y:S02]  /*5180*/  ISETP.LT.OR P2, PT, R27, 0x9, !P2 ;  /* 0x000000091b00780c */ /* 0x000fe40005741670 */
[----:B------:R-:W-:Y:S02]  /*5190*/  F2FP.SATFINITE.E4M3.F32.PACK_AB_MERGE_C R19, RZ, R19, RZ ;  /* 0x00000013ff13723e */ /* 0x000fe400048070ff */
[----:B0-----:R-:W-:Y:S02]  /*51a0*/  F2FP.SATFINITE.E4M3.F32.PACK_AB_MERGE_C R15, RZ, R20, RZ ;  /* 0x00000014ff0f723e */ /* 0x001fe400048070ff */
[----:B------:R-:W-:Y:S01]  /*51b0*/  F2FP.SATFINITE.E4M3.F32.PACK_AB_MERGE_C R17, RZ, R17, RZ ;  /* 0x00000011ff11723e */ /* 0x000fe200048070ff */
[----:B------:R2:W-:Y:S01]  /*51c0*/  @!P1 STG.E.U8 desc[UR18][R10.64+0x30], R19 ;  /* 0x000030130a009986 */ /* 0x0005e2000c101112 */
[----:B-1----:R-:W-:-:S02]  /*51d0*/  F2FP.SATFINITE.E4M3.F32.PACK_AB_MERGE_C R21, RZ, R18, RZ ;  /* 0x00000012ff15723e */ /* 0x002fc400048070ff */
[----:B------:R-:W-:Y:S01]  /*51e0*/  F2FP.SATFINITE.E4M3.F32.PACK_AB_MERGE_C R13, RZ, R13, RZ ;  /* 0x0000000dff0d723e */ /* 0x000fe200048070ff */
[----:B------:R2:W-:Y:S01]  /*51f0*/  @!P0 STG.E.U8 desc[UR18][R10.64+0x31], R15 ;  /* 0x0000310f0a008986 */ /* 0x0005e2000c101112 */
[----:B------:R-:W-:-:S03]  /*5200*/  F2FP.SATFINITE.E4M3.F32.PACK_AB_MERGE_C R23, RZ, R16, RZ ;  /* 0x00000010ff17723e */ /* 0x000fc600048070ff */
[----:B------:R2:W-:Y:S04]  /*5210*/  @!P5 STG.E.U8 desc[UR18][R8.64+0x38], R17 ;  /* 0x000038110800d986 */ /* 0x0005e8000c101112 */
[----:B------:R2:W-:Y:S04]  /*5220*/  @!P6 STG.E.U8 desc[UR18][R8.64+0x39], R21 ;  /* 0x000039150800e986 */ /* 0x0005e8000c101112 */
[----:B------:R2:W-:Y:S04]  /*5230*/  @!P3 STG.E.U8 desc[UR18][R10.64+0x38], R13 ;  /* 0x0000380d0a00b986 */ /* 0x0005e8000c101112 */
[----:B------:R2:W-:Y:S02]  /*5240*/  @!P2 STG.E.U8 desc[UR18][R10.64+0x39], R23 ;  /* 0x000039170a00a986 */ /* 0x0005e4000c101112 */
.L_x_104:
[----:B------:R-:W-:Y:S05]  /*5250*/  BSYNC B0 ;  /* 0x0000000000007941 */ /* 0x000fea0003800000 */
.L_x_38:
[----:B------:R-:W-:Y:S01]  /*5260*/  ULDC UR6, c[0x0][0xc] ;  /* 0x0000030000067ab9 */ /* 0x000fe20000000800 */
[----:B------:R-:W-:Y:S01]  /*5270*/  ULDC UR7, c[0x0][0x10] ;  /* 0x0000040000077ab9 */ /* 0x000fe20000000800 */
[----:B0-23--:R-:W0:Y:S01]  /*5280*/  LDC R9, c[0x0][0x14] ;  /* 0x00000500ff097b82 */ /* 0x00de220000000800 */
[----:B------:R-:W-:Y:S01]  /*5290*/  UIMAD.WIDE.U32 UR6, UR6, UR7, URZ ;  /* 0x00000007060672a5 */ /* 0x000fe2000f8e003f */
[----:B-----5:R-:W-:Y:S01]  /*52a0*/  PRMT R8, RZ, 0x7610, R8 ;  /* 0x00007610ff087816 */ /* 0x020fe20000000008 */
[----:B------:R-:W-:Y:S02]  /*52b0*/  IMAD.MOV.U32 R15, RZ, RZ, -0x1 ;  /* 0xffffffffff0f7424 */ /* 0x000fe400078e00ff */
[----:B------:R-:W-:Y:S02]  /*52c0*/  IMAD.MOV.U32 R73, RZ, RZ, -0x1 ;  /* 0xffffffffff497424 */ /* 0x000fe400078e00ff */
[----:B0-----:R-:W-:-:S04]  /*52d0*/  IMAD.WIDE.U32 R4, R9, UR6, R4 ;  /* 0x0000000609047c25 */ /* 0x001fc8000f8e0004 */
[----:B------:R-:W-:Y:S01]  /*52e0*/  IMAD R9, R9, UR7, RZ ;  /* 0x0000000709097c24 */ /* 0x000fe2000f8e02ff */
[----:B------:R-:W-:Y:S02]  /*52f0*/  ULDC.64 UR6, c[0x0][0x650] ;  /* 0x0001940000067ab9 */ /* 0x000fe40000000a00 */
[----:B------:R-:W-:Y:S01]  /*5300*/  ISETP.GE.U32.AND P0, PT, R4, UR6, PT ;  /* 0x0000000604007c0c */ /* 0x000fe2000bf06070 */
[----:B------:R-:W-:-:S05]  /*5310*/  IMAD.IADD R5, R5, 0x1, R9 ;  /* 0x0000000105057824 */ /* 0x000fca00078e0209 */
[----:B------:R-:W-:-:S13]  /*5320*/  ISETP.GE.U32.AND.EX P0, PT, R5, UR7, PT, P0 ;  /* 0x0000000705007c0c */ /* 0x000fda000bf06100 */
[----:B------:R-:W-:Y:S05]  /*5330*/  @P0 BRA `(.L_x_105) ;  /* 0x0000000400600947 */ /* 0x000fea0003800000 */
[----:B------:R-:W0:Y:S01]  /*5340*/  S2R R22, SR_CTAID.X ;  /* 0x0000000000167919 */ /* 0x000e220000002500 */
[----:B------:R-:W2:Y:S01]  /*5350*/  LDC.64 R16, c[0x0][0x628] ;  /* 0x00018a00ff107b82 */ /* 0x000ea20000000a00 */
[----:B------:R-:W-:Y:S01]  /*5360*/  ULDC UR6, c[0x0][0x150] ;  /* 0x0000540000067ab9 */ /* 0x000fe20000000800 */
[----:B------:R-:W-:Y:S01]  /*5370*/  IMAD.MOV.U32 R14, RZ, RZ, R4 ;  /* 0x000000ffff0e7224 */ /* 0x000fe200078e0004 */
[----:B-1--4-:R-:W1:Y:S01]  /*5380*/  S2R R24, SR_CTAID.Y ;  /* 0x0000000000187919 */ /* 0x012e620000002600 */
[----:B------:R-:W-:-:S04]  /*5390*/  IMAD.MOV.U32 R15, RZ, RZ, R5 ;  /* 0x000000ffff0f7224 */ /* 0x000fc800078e0005 */
[----:B------:R-:W3:Y:S08]  /*53a0*/  LDC R25, c[0x0][0x144] ;  /* 0x00005100ff197b82 */ /* 0x000ef00000000800 */
[----:B------:R-:W4:Y:S08]  /*53b0*/  LDC R18, c[0x0][0x630] ;  /* 0x00018c00ff127b82 */ /* 0x000f300000000800 */
[----:B------:R-:W1:Y:S01]  /*53c0*/  LDC.64 R20, c[0x0][0x620] ;  /* 0x00018800ff147b82 */ /* 0x000e620000000a00 */
[----:B--2---:R-:W-:-:S04]  /*53d0*/  ISETP.NE.U32.AND P0, PT, R16, RZ, PT ;  /* 0x000000ff1000720c */ /* 0x004fc80003f05070 */
[----:B------:R-:W-:Y:S02]  /*53e0*/  ISETP.NE.AND.EX P0, PT, R17, RZ, PT, P0 ;  /* 0x000000ff1100720c */ /* 0x000fe40003f05300 */
[----:B0-----:R-:W-:-:S05]  /*53f0*/  I2FP.F32.U32 R8, R22 ;  /* 0x0000001600087245 */ /* 0x001fca0000201000 */
[----:B------:R-:W-:-:S04]  /*5400*/  FMUL R8, R8, UR6 ;  /* 0x0000000608087c20 */ /* 0x000fc80008400000 */
[----:B------:R0:W2:Y:S02]  /*5410*/  F2I.U32.TRUNC.NTZ R23, R8 ;  /* 0x0000000800177305 */ /* 0x0000a4000020f000 */
[----:B---34-:R-:W-:Y:S05]  /*5420*/  @!P0 BRA `(.L_x_106) ;  /* 0x0000000000288947 */ /* 0x018fea0003800000 */
[----:B------:R-:W3:Y:S02]  /*5430*/  LDC R9, c[0x0][0x634] ;  /* 0x00018d00ff097b82 */ /* 0x000ee40000000800 */
[----:B---3--:R-:W-:-:S05]  /*5440*/  IADD3 R13, P0, R4, R9, RZ ;  /* 0x00000009040d7210 */ /* 0x008fca0007f1e0ff */
[----:B------:R-:W-:-:S04]  /*5450*/  IMAD.X R19, RZ, RZ, R5, P0 ;  /* 0x000000ffff137224 */ /* 0x000fc800000e0605 */
[----:B0-----:R-:W-:-:S04]  /*5460*/  IMAD.WIDE.U32 R8, R19, R16, RZ ;  /* 0x0000001013087225 */ /* 0x001fc800078e00ff */
[----:B------:R-:W-:-:S04]  /*5470*/  IMAD.WIDE.U32 R10, P0, R13, R17, R8 ;  /* 0x000000110d0a7225 */ /* 0x000fc80007800008 */
[----:B------:R-:W-:-:S04]  /*5480*/  IMAD.WIDE.U32 R8, R13, R16, RZ ;  /* 0x000000100d087225 */ /* 0x000fc800078e00ff */
[----:B------:R-:W-:Y:S01]  /*5490*/  IMAD.X R15, RZ, RZ, RZ, P0 ;  /* 0x000000ffff0f7224 */ /* 0x000fe200000e06ff */
[----:B------:R-:W-:Y:S01]  /*54a0*/  IADD3 RZ, P0, R9, R10, RZ ;  /* 0x0000000a09ff7210 */ /* 0x000fe20007f1e0ff */
[----:B------:R-:W-:-:S04]  /*54b0*/  IMAD.MOV.U32 R14, RZ, RZ, R11 ;  /* 0x000000ffff0e7224 */ /* 0x000fc800078e000b */
[----:B------:R-:W-:-:S08]  /*54c0*/  IMAD.WIDE.U32.X R14, R19, R17, R14, P0 ;  /* 0x00000011130e7225 */ /* 0x000fd000000e040e */
.L_x_106:
[----:B------:R-:W3:Y:S01]  /*54d0*/  LDC.64 R30, c[0x0][0x640] ;  /* 0x00019000ff1e7b82 */ /* 0x000ee20000000a00 */
[-C--:B------:R-:W-:Y:S01]  /*54e0*/  SHF.R.U64 R73, R14, R18.reuse, R15 ;  /* 0x000000120e497219 */ /* 0x080fe2000000120f */
[----:B--2---:R-:W-:Y:S01]  /*54f0*/  IMAD.MOV R23, RZ, RZ, -R23 ;  /* 0x000000ffff177224 */ /* 0x004fe200078e0a17 */
[----:B0-----:R-:W-:Y:S01]  /*5500*/  SHF.R.U32.HI R8, RZ, R18, R15 ;  /* 0x00000012ff087219 */ /* 0x001fe2000001160f */
[----:B------:R-:W-:Y:S01]  /*5510*/  ULDC UR6, c[0x0][0x154] ;  /* 0x0000550000067ab9 */ /* 0x000fe20000000800 */
[----:B------:R-:W-:Y:S01]  /*5520*/  IADD3 R11, P0, RZ, -R73, RZ ;  /* 0x80000049ff0b7210 */ /* 0x000fe20007f1e0ff */
[----:B------:R-:W-:Y:S02]  /*5530*/  IMAD R23, R25, R23, R22 ;  /* 0x0000001719177224 */ /* 0x000fe400078e0216 */
[----:B------:R-:W0:Y:S01]  /*5540*/  LDC R14, c[0x0][0x618] ;  /* 0x00018600ff0e7b82 */ /* 0x000e220000000800 */
[----:B------:R-:W-:Y:S02]  /*5550*/  IMAD.MOV.U32 R13, RZ, RZ, 0x1 ;  /* 0x00000001ff0d7424 */ /* 0x000fe400078e00ff */
[----:B------:R-:W-:-:S04]  /*5560*/  IMAD.X R9, RZ, RZ, ~R8, P0 ;  /* 0x000000ffff097224 */ /* 0x000fc800000e0e08 */
[-C--:B-1----:R-:W-:Y:S01]  /*5570*/  IMAD R10, R9, R20.reuse, RZ ;  /* 0x00000014090a7224 */ /* 0x082fe200078e02ff */
[----:B------:R-:W1:Y:S01]  /*5580*/  LDC R26, c[0x0][0x608] ;  /* 0x00018200ff1a7b82 */ /* 0x000e620000000800 */
[----:B------:R-:W-:-:S04]  /*5590*/  IMAD.WIDE.U32 R8, R11, R20, R4 ;  /* 0x000000140b087225 */ /* 0x000fc800078e0004 */
[----:B------:R-:W-:Y:S01]  /*55a0*/  IMAD R11, R11, R21, R10 ;  /* 0x000000150b0b7224 */ /* 0x000fe200078e020a */
[----:B------:R-:W-:Y:S02]  /*55b0*/  I2FP.F32.U32 R10, R24 ;  /* 0x00000018000a7245 */ /* 0x000fe40000201000 */
[----:B------:R-:W2:Y:S01]  /*55c0*/  LDC R28, c[0x0][0x658] ;  /* 0x00019600ff1c7b82 */ /* 0x000ea20000000800 */
[----:B------:R-:W-:Y:S01]  /*55d0*/  IMAD.IADD R9, R9, 0x1, R11 ;  /* 0x0000000109097824 */ /* 0x000fe200078e020b */
[----:B---3--:R-:W-:Y:S01]  /*55e0*/  ISETP.NE.U32.AND P0, PT, R30, RZ, PT ;  /* 0x000000ff1e00720c */ /* 0x008fe20003f05070 */
[----:B------:R-:W-:Y:S01]  /*55f0*/  FMUL R10, R10, UR6 ;  /* 0x000000060a0a7c20 */ /* 0x000fe20008400000 */
[----:B------:R-:W-:Y:S02]  /*5600*/  IMAD.MOV.U32 R11, RZ, RZ, -0x1 ;  /* 0xffffffffff0b7424 */ /* 0x000fe400078e00ff */
[----:B------:R-:W-:Y:S01]  /*5610*/  ISETP.NE.AND.EX P0, PT, R31, RZ, PT, P0 ;  /* 0x000000ff1f00720c */ /* 0x000fe20003f05300 */
[----:B------:R3:W4:Y:S01]  /*5620*/  F2I.U32.TRUNC.NTZ R19, R10 ;  /* 0x0000000a00137305 */ /* 0x000722000020f000 */
[----:B------:R-:W3:Y:S01]  /*5630*/  LDC R21, c[0x0][0x148] ;  /* 0x00005200ff157b82 */ /* 0x000ee20000000800 */
[----:B0-----:R-:W-:-:S02]  /*5640*/  SHF.R.U64 R18, R8, R14, R9 ;  /* 0x0000000e08127219 */ /* 0x001fc40000001209 */
[----:B------:R-:W-:-:S05]  /*5650*/  SHF.R.U32.HI R9, RZ, R14, R9 ;  /* 0x0000000eff097219 */ /* 0x000fca0000011609 */
[----:B------:R-:W0:Y:S01]  /*5660*/  LDC R22, c[0x0][0x600] ;  /* 0x00018000ff167b82 */ /* 0x000e220000000800 */
[-CC-:B-1----:R-:W-:Y:S02]  /*5670*/  SHF.R.U64 R16, R18, R26.reuse, R9.reuse ;  /* 0x0000001a12107219 */ /* 0x182fe40000001209 */
[----:B------:R-:W-:-:S05]  /*5680*/  SHF.R.U32.HI R9, RZ, R26, R9 ;  /* 0x0000001aff097219 */ /* 0x000fca0000011609 */
[----:B------:R-:W1:Y:S01]  /*5690*/  LDC R27, c[0x0][0x648] ;  /* 0x00019200ff1b7b82 */ /* 0x000e620000000800 */
[-CC-:B--2---:R-:W-:Y:S02]  /*56a0*/  SHF.R.U64 R20, R16, R28.reuse, R9.reuse ;  /* 0x0000001c10147219 */ /* 0x184fe40000001209 */
[-C--:B------:R-:W-:Y:S02]  /*56b0*/  SHF.L.U32 R11, R11, R28.reuse, RZ ;  /* 0x0000001c0b0b7219 */ /* 0x080fe400000006ff */
[-C--:B------:R-:W-:Y:S01]  /*56c0*/  SHF.R.U32.HI R9, RZ, R28.reuse, R9 ;  /* 0x0000001cff097219 */ /* 0x080fe20000011609 */
[----:B------:R-:W-:Y:S01]  /*56d0*/  IMAD.MOV.U32 R8, RZ, RZ, R20 ;  /* 0x000000ffff087224 */ /* 0x000fe200078e0014 */
[----:B------:R-:W-:Y:S01]  /*56e0*/  SHF.L.U32 R26, R13, R28, RZ ;  /* 0x0000001c0d1a7219 */ /* 0x000fe200000006ff */
[----:B------:R-:W2:Y:S01]  /*56f0*/  LDC R29, c[0x0][0x638] ;  /* 0x00018e00ff1d7b82 */ /* 0x000ea20000000800 */
[----:B------:R-:W-:-:S07]  /*5700*/  LOP3.LUT R25, RZ, R11, RZ, 0x33, !PT ;  /* 0x0000000bff197212 */ /* 0x000fce00078e33ff */
[----:B------:R-:W0:Y:S01]  /*5710*/  LDC R32, c[0x0][0x610] ;  /* 0x00018400ff207b82 */ /* 0x000e220000000800 */
[----:B----4-:R-:W-:Y:S05]  /*5720*/  @!P0 BRA `(.L_x_107) ;  /* 0x0000000000288947 */ /* 0x010fea0003800000 */
[----:B------:R-:W4:Y:S02]  /*5730*/  LDC R13, c[0x0][0x64c] ;  /* 0x00019300ff0d7b82 */ /* 0x000f240000000800 */
[----:B----4-:R-:W-:-:S05]  /*5740*/  IADD3 R13, P0, R20, R13, RZ ;  /* 0x0000000d140d7210 */ /* 0x010fca0007f1e0ff */
[----:B------:R-:W-:-:S04]  /*5750*/  IMAD.X R17, RZ, RZ, R9, P0 ;  /* 0x000000ffff117224 */ /* 0x000fc800000e0609 */
[----:B------:R-:W-:-:S04]  /*5760*/  IMAD.WIDE.U32 R8, R17, R30, RZ ;  /* 0x0000001e11087225 */ /* 0x000fc800078e00ff */
[----:B---3--:R-:W-:-:S04]  /*5770*/  IMAD.WIDE.U32 R10, P0, R13, R31, R8 ;  /* 0x0000001f0d0a7225 */ /* 0x008fc80007800008 */
[----:B------:R-:W-:-:S04]  /*5780*/  IMAD.WIDE.U32 R8, R13, R30, RZ ;  /* 0x0000001e0d087225 */ /* 0x000fc800078e00ff */
[----:B------:R-:W-:Y:S01]  /*5790*/  IMAD.X R15, RZ, RZ, RZ, P0 ;  /* 0x000000ffff0f7224 */ /* 0x000fe200000e06ff */
[----:B------:R-:W-:Y:S01]  /*57a0*/  IADD3 RZ, P0, R9, R10, RZ ;  /* 0x0000000a09ff7210 */ /* 0x000fe20007f1e0ff */
[----:B------:R-:W-:-:S04]  /*57b0*/  IMAD.MOV.U32 R14, RZ, RZ, R11 ;  /* 0x000000ffff0e7224 */ /* 0x000fc800078e000b */
[----:B------:R-:W-:-:S08]  /*57c0*/  IMAD.WIDE.U32.X R8, R17, R31, R14, P0 ;  /* 0x0000001f11087225 */ /* 0x000fd000000e040e */
.L_x_107:
[----:B-1----:R-:W-:Y:S01]  /*57d0*/  SHF.R.U64 R8, R8, R27, R9 ;  /* 0x0000001b08087219 */ /* 0x002fe20000001209 */
[----:B0-----:R-:W-:Y:S01]  /*57e0*/  VIADD R13, R22, 0xffffffff ;  /* 0xffffffff160d7836 */ /* 0x001fe20000000000 */
[----:B------:R-:W-:Y:S01]  /*57f0*/  LOP3.LUT R11, R16, R25, RZ, 0xc0, !PT ;  /* 0x00000019100b7212 */ /* 0x000fe200078ec0ff */
[----:B------:R-:W-:Y:S02]  /*5800*/  IMAD.MOV R19, RZ, RZ, -R19 ;  /* 0x000000ffff137224 */ /* 0x000fe400078e0a13 */
[----:B------:R-:W-:Y:S02]  /*5810*/  IMAD.MOV R9, RZ, RZ, -R8 ;  /* 0x000000ffff097224 */ /* 0x000fe400078e0a08 */
[----:B------:R-:W-:Y:S01]  /*5820*/  IMAD R26, R26, R8, R11 ;  /* 0x000000081a1a7224 */ /* 0x000fe200078e020b */
[----:B------:R-:W-:Y:S01]  /*5830*/  LOP3.LUT R11, R18, R13, RZ, 0xc0, !PT ;  /* 0x0000000d120b7212 */ /* 0x000fe200078ec0ff */
[----:B---3--:R-:W-:Y:S02]  /*5840*/  @P4 IMAD R23, R21, R19, R24 ;  /* 0x0000001315174224 */ /* 0x008fe400078e0218 */
[----:B--2---:R-:W-:-:S02]  /*5850*/  IMAD R8, R9, R29, R20 ;  /* 0x0000001d09087224 */ /* 0x004fc400078e0214 */
[----:B------:R-:W-:Y:S02]  /*5860*/  IMAD R26, R26, R32, R23 ;  /* 0x000000201a1a7224 */ /* 0x000fe400078e0217 */
[----:B------:R-:W-:Y:S02]  /*5870*/  IMAD R9, R8, R22, R11 ;  /* 0x0000001608097224 */ /* 0x000fe400078e020b */
[----:B------:R-:W-:-:S03]  /*5880*/  IMAD.MOV.U32 R10, RZ, RZ, 0x1 ;  /* 0x00000001ff0a7424 */ /* 0x000fc600078e00ff */
[----:B------:R-:W-:Y:S02]  /*5890*/  SEL R15, R9, R26, !P4 ;  /* 0x0000001a090f7207 */ /* 0x000fe40006000000 */
[----:B------:R-:W-:Y:S02]  /*58a0*/  PRMT R8, R10, 0x7610, R8 ;  /* 0x000076100a087816 */ /* 0x000fe40000000008 */
[----:B------:R-:W-:-:S07]  /*58b0*/  SEL R26, R26, R9, !P4 ;  /* 0x000000091a1a7207 */ /* 0x000fce0006000000 */
.L_x_105:
[----:B------:R-:W-:Y:S01]  /*58c0*/  LOP3.LUT P0, RZ, R8, 0xff, RZ, 0xc0, !PT ;  /* 0x000000ff08ff7812 */ /* 0x000fe2000780c0ff */
[----:B------:R-:W-:-:S12]  /*58d0*/  IMAD.MOV.U32 R71, RZ, RZ, R26 ;  /* 0x000000ffff477224 */ /* 0x000fd800078e001a */
[----:B------:R-:W-:Y:S05]  /*58e0*/  @P0 BRA `(.L_x_108) ;  /* 0xffffffbc00480947 */ /* 0x000fea000383ffff */
[----:B------:R-:W-:Y:S05]  /*58f0*/  EXIT ;  /* 0x000000000000794d */ /* 0x000fea0003800000 */
.L_x_8:
[----:B0-----:R-:W-:Y:S01]  /*5900*/  ULDC.64 UR4, c[0x0][0x650] ;  /* 0x0001940000047ab9 */ /* 0x001fe20000000a00 */
        /* <DEDUP_REMOVED lines=25> */
.L_x_110:
[----:B------:R-:W0:Y:S01]  /*5aa0*/  LDC.64 R28, c[0x0][0x640] ;  /* 0x00019000ff1c7b82 */ /* 0x000e220000000a00 */
[-CC-:B------:R-:W-:Y:S01]  /*5ab0*/  SHF.R.U64 R21, R16, R6.reuse, R17.reuse ;  /* 0x0000000610157219 */ /* 0x180fe20000001211 */
[----:B------:R-:W-:Y:S01]  /*5ac0*/  IMAD.MOV.U32 R31, RZ, RZ, 0x1 ;  /* 0x00000001ff1f7424 */ /* 0x000fe200078e00ff */
[----:B------:R-:W-:Y:S02]  /*5ad0*/  SHF.R.U32.HI R3, RZ, R6, R17 ;  /* 0x00000006ff037219 */ /* 0x000fe40000011611 */
[----:B------:R-:W-:-:S03]  /*5ae0*/  IADD3 R15, P0, RZ, -R21, RZ ;  /* 0x80000015ff0f7210 */ /* 0x000fc60007f1e0ff */
[----:B------:R-:W1:Y:S02]  /*5af0*/  LDC R14, c[0x0][0x618] ;  /* 0x00018600ff0e7b82 */ /* 0x000e640000000800 */
[----:B------:R-:W-:Y:S02]  /*5b00*/  IMAD.X R3, RZ, RZ, ~R3, P0 ;  /* 0x000000ffff037224 */ /* 0x000fe400000e0e03 */
[----:B------:R-:W-:-:S04]  /*5b10*/  IMAD.WIDE.U32 R12, R15, R22, R4 ;  /* 0x000000160f0c7225 */ /* 0x000fc800078e0004 */
[----:B------:R-:W2:Y:S01]  /*5b20*/  LDC R16, c[0x0][0x608] ;  /* 0x00018200ff107b82 */ /* 0x000ea20000000800 */
[----:B------:R-:W-:-:S04]  /*5b30*/  IMAD R6, R3, R22, RZ ;  /* 0x0000001603067224 */ /* 0x000fc800078e02ff */
[----:B------:R-:W-:-:S03]  /*5b40*/  IMAD R3, R15, R23, R6 ;  /* 0x000000170f037224 */ /* 0x000fc600078e0206 */
[----:B------:R-:W3:Y:S01]  /*5b50*/  LDC R26, c[0x0][0x658] ;  /* 0x00019600ff1a7b82 */ /* 0x000ee20000000800 */
[----:B------:R-:W-:Y:S01]  /*5b60*/  IMAD.IADD R3, R13, 0x1, R3 ;  /* 0x000000010d037824 */ /* 0x000fe200078e0203 */
[----:B0-----:R-:W-:Y:S01]  /*5b70*/  ISETP.NE.U32.AND P0, PT, R28, RZ, PT ;  /* 0x000000ff1c00720c */ /* 0x001fe20003f05070 */
[----:B------:R-:W-:-:S03]  /*5b80*/  IMAD.MOV.U32 R13, RZ, RZ, -0x1 ;  /* 0xffffffffff0d7424 */ /* 0x000fc600078e00ff */
        /* <DEDUP_REMOVED lines=25> */
.L_x_111:
[----:B-1----:R-:W-:Y:S01]  /*5d20*/  SHF.R.U64 R6, R12, R25, R13 ;  /* 0x000000190c067219 */ /* 0x002fe2000000120d */
[----:B0-----:R-:W-:Y:S01]  /*5d30*/  VIADD R13, R24, 0xffffffff ;  /* 0xffffffff180d7836 */ /* 0x001fe20000000000 */
[----:B------:R-:W-:Y:S01]  /*5d40*/  SHF.L.U32 R9, R31, R26, RZ ;  /* 0x0000001a1f097219 */ /* 0x000fe200000006ff */
[----:B------:R-:W-:Y:S01]  /*5d50*/  @P4 IMAD R10, R11, R20, R8 ;  /* 0x000000140b0a4224 */ /* 0x000fe200078e0208 */
[----:B------:R-:W-:Y:S01]  /*5d60*/  LOP3.LUT R3, R22, R33, RZ, 0xc0, !PT ;  /* 0x0000002116037212 */ /* 0x000fe200078ec0ff */
[----:B------:R-:W-:Y:S01]  /*5d70*/  IMAD.MOV R12, RZ, RZ, -R6 ;  /* 0x000000ffff0c7224 */ /* 0x000fe200078e0a06 */
[----:B------:R-:W-:Y:S01]  /*5d80*/  LOP3.LUT R18, R18, R13, RZ, 0xc0, !PT ;  /* 0x0000000d12127212 */ /* 0x000fe200078ec0ff */
[----:B------:R-:W-:Y:S02]  /*5d90*/  IMAD.MOV.U32 R17, RZ, RZ, R21 ;  /* 0x000000ffff117224 */ /* 0x000fe400078e0015 */
[----:B------:R-:W-:Y:S02]  /*5da0*/  IMAD R9, R9, R6, R3 ;  /* 0x0000000609097224 */ /* 0x000fe400078e0203 */
[----:B--2---:R-:W-:-:S02]  /*5db0*/  IMAD R3, R12, R27, R23 ;  /* 0x0000001b0c037224 */ /* 0x004fc400078e0217 */
[----:B---3--:R-:W-:Y:S02]  /*5dc0*/  IMAD R10, R9, R30, R10 ;  /* 0x0000001e090a7224 */ /* 0x008fe400078e020a */
[----:B------:R-:W-:Y:S02]  /*5dd0*/  IMAD.MOV.U32 R6, RZ, RZ, 0x1 ;  /* 0x00000001ff067424 */ /* 0x000fe400078e00ff */
[----:B------:R-:W-:-:S03]  /*5de0*/  IMAD R9, R3, R24, R18 ;  /* 0x0000001803097224 */ /* 0x000fc600078e0212 */
[----:B------:R-:W-:Y:S02]  /*5df0*/  PRMT R3, R6, 0x7610, R3 ;  /* 0x0000761006037816 */ /* 0x000fe40000000003 */
[----:B------:R-:W-:Y:S02]  /*5e00*/  SEL R6, R9, R10, !P4 ;  /* 0x0000000a09067207 */ /* 0x000fe40006000000 */
[----:B------:R-:W-:-:S07]  /*5e10*/  SEL R18, R10, R9, !P4 ;  /* 0x000000090a127207 */ /* 0x000fce0006000000 */
.L_x_109:
[----:B------:R-:W-:-:S08]  /*5e20*/  NOP ;  /* 0x0000000000007918 */ /* 0x000fd00000000000 */
[----:B------:R-:W0:-:S00]  /*5e30*/  USETMAXREG.DEALLOC.CTAPOOL 0x28 ;  /* 0x00000028000079c8 */ /* 0x000e0000080e0500 */
[----:B0-----:R-:W-:-:S13]  /*5e40*/  ISETP.NE.AND P0, PT, R7, RZ, PT ;  /* 0x000000ff0700720c */ /* 0x001fda0003f05270 */
[----:B------:R-:W-:Y:S05]  /*5e50*/  @P0 EXIT ;  /* 0x000000000000094d */ /* 0x000fea0003800000 */
[----:B------:R-:W-:Y:S01]  /*5e60*/  LOP3.LUT P0, RZ, R3, 0xff, RZ, 0xc0, !PT ;  /* 0x000000ff03ff7812 */ /* 0x000fe2000780c0ff */
[----:B------:R-:W-:Y:S02]  /*5e70*/  IMAD.MOV.U32 R3, RZ, RZ, 0x1 ;  /* 0x00000001ff037424 */ /* 0x000fe400078e00ff */
[----:B------:R-:W-:-:S10]  /*5e80*/  IMAD.MOV.U32 R15, RZ, RZ, RZ ;  /* 0x000000ffff0f7224 */ /* 0x000fd400078e00ff */
[----:B------:R-:W-:Y:S05]  /*5e90*/  @!P0 BRA `(.L_x_112) ;  /* 0x0000000c00448947 */ /* 0x000fea0003800000 */
[----:B------:R-:W0:Y:S01]  /*5ea0*/  LDC R3, c[0x0][0x28c] ;  /* 0x0000a300ff037b82 */ /* 0x000e220000000800 */
[----:B------:R-:W1:Y:S01]  /*5eb0*/  S2R R12, SR_CgaCtaId ;  /* 0x00000000000c7919 */ /* 0x000e620000008800 */
[----:B------:R-:W-:Y:S01]  /*5ec0*/  ULDC UR5, c[0x0][0x658] ;  /* 0x0001960000057ab9 */ /* 0x000fe20000000800 */
[----:B------:R-:W-:Y:S01]  /*5ed0*/  UMOV UR7, 0xffffffff ;  /* 0xffffffff00077882 */ /* 0x000fe20000000000 */
[----:B------:R-:W-:Y:S01]  /*5ee0*/  ULDC UR6, c[0x0][0xc] ;  /* 0x0000030000067ab9 */ /* 0x000fe20000000800 */
[----:B------:R-:W-:Y:S01]  /*5ef0*/  USHF.L.U32 UR8, UR7, UR5, URZ ;  /* 0x0000000507087299 */ /* 0x000fe2000800063f */
[----:B------:R-:W-:Y:S01]  /*5f00*/  BSSY B0, `(.L_x_112) ;  /* 0x00000ca000007945 */ /* 0x000fe20003800000 */
[----:B------:R-:W-:Y:S01]  /*5f10*/  UMOV UR9, 0x1 ;  /* 0x0000000100097882 */ /* 0x000fe20000000000 */
[----:B------:R-:W-:Y:S01]  /*5f20*/  ULDC UR7, c[0x0][0x10] ;  /* 0x0000040000077ab9 */ /* 0x000fe20000000800 */
[----:B------:R-:W-:Y:S01]  /*5f30*/  USHF.L.U32 UR18, UR9, UR5, URZ ;  /* 0x0000000509127299 */ /* 0x000fe2000800063f */
[----:B------:R-:W-:Y:S01]  /*5f40*/  IMAD.MOV.U32 R16, RZ, RZ, 0x1 ;  /* 0x00000001ff107424 */ /* 0x000fe200078e00ff */
[----:B------:R-:W-:Y:S01]  /*5f50*/  UIMAD.WIDE.U32 UR6, UR6, UR7, URZ ;  /* 0x00000007060672a5 */ /* 0x000fe2000f8e003f */
[----:B------:R-:W-:Y:S01]  /*5f60*/  LOP3.LUT R14, R2, 0x2, RZ, 0xfc, !PT ;  /* 0x00000002020e7812 */ /* 0x000fe200078efcff */
[----:B------:R-:W-:Y:S01]  /*5f70*/  ULDC UR5, c[0x0][0x14] ;  /* 0x0000050000057ab9 */ /* 0x000fe20000000800 */
[----:B------:R-:W-:Y:S01]  /*5f80*/  IMAD.MOV.U32 R15, RZ, RZ, RZ ;  /* 0x000000ffff0f7224 */ /* 0x000fe200078e00ff */
[----:B------:R-:W-:-:S02]  /*5f90*/  UIMAD.WIDE.U32 UR20, UR6, UR5, URZ ;  /* 0x00000005061472a5 */ /* 0x000fc4000f8e003f */
[----:B------:R-:W-:Y:S01]  /*5fa0*/  UIMAD UR13, UR7, UR5, URZ ;  /* 0x00000005070d72a4 */ /* 0x000fe2000f8e023f */
[----:B------:R-:W-:Y:S01]  /*5fb0*/  ULDC UR4, c[0x0][0x600] ;  /* 0x0001800000047ab9 */ /* 0x000fe20000000800 */
[----:B------:R-:W-:Y:S02]  /*5fc0*/  ULOP3.LUT UR17, URZ, UR8, URZ, 0x33, !UPT ;  /* 0x000000083f117292 */ /* 0x000fe4000f8e333f */
[----:B------:R-:W-:Y:S01]  /*5fd0*/  UIADD3 UR4, UR4, -0x1, URZ ;  /* 0xffffffff04047890 */ /* 0x000fe2000fffe03f */
[----:B0-----:R-:W-:Y:S01]  /*5fe0*/  VIADD R3, R3, 0x1f ;  /* 0x0000001f03037836 */ /* 0x001fe20000000000 */
[----:B------:R-:W-:Y:S01]  /*5ff0*/  UIADD3 UR13, UR21, UR13, URZ ;  /* 0x0000000d150d7290 */ /* 0x000fe2000fffe03f */
[----:B------:R-:W-:-:S03]  /*6000*/  ULDC.64 UR22, c[0x0][0x198] ;  /* 0x0000660000167ab9 */ /* 0x000fc60000000a00 */
[----:B------:R-:W-:-:S04]  /*6010*/  SHF.R.S32.HI R8, RZ, 0x1f, R3 ;  /* 0x0000001fff087819 */ /* 0x000fc80000011403 */
[----:B------:R-:W-:Y:S01]  /*6020*/  LEA.HI R8, R8, R3, RZ, 0x5 ;  /* 0x0000000308087211 */ /* 0x000fe200078f28ff */
[C---:B-1----:R-:W-:Y:S02]  /*6030*/  IMAD.SHL.U32 R11, R12.reuse, 0x20, RZ ;  /* 0x000000200c0b7824 */ /* 0x042fe400078e00ff */
[----:B------:R-:W-:Y:S01]  /*6040*/  IMAD.SHL.U32 R12, R12, 0x400, RZ ;  /* 0x000004000c0c7824 */ /* 0x000fe200078e00ff */
[----:B------:R-:W-:Y:S01]  /*6050*/  SHF.R.S32.HI R10, RZ, 0x5, R8 ;  /* 0x00000005ff0a7819 */ /* 0x000fe20000011408 */
[----:B------:R-:W-:Y:S01]  /*6060*/  IMAD.MOV.U32 R3, RZ, RZ, 0x1 ;  /* 0x00000001ff037424 */ /* 0x000fe200078e00ff */
[----:B------:R-:W-:Y:S02]  /*6070*/  LOP3.LUT R11, R11, 0x20, RZ, 0xc0, !PT ;  /* 0x000000200b0b7812 */ /* 0x000fe400078ec0ff */
[----:B------:R-:W-:Y:S01]  /*6080*/  LOP3.LUT R12, R12, 0x400, RZ, 0xc0, !PT ;  /* 0x000004000c0c7812 */ /* 0x000fe200078ec0ff */
[----:B------:R-:W-:-:S07]  /*6090*/  VIADD R13, R10, 0x1 ;  /* 0x000000010a0d7836 */ /* 0x000fce0000000000 */
.L_x_123:
[----:B------:R-:W-:-:S03]  /*60a0*/  UMOV UR5, 0xffffffff ;  /* 0xffffffff00057882 */ /* 0x000fc60000000000 */
[----:B------:R-:W-:Y:S05]  /*60b0*/  BRA.DIV UR5, `(.L_x_113) ;  /* 0x0000002205507947 */ /* 0x000fea000b800000 */
[----:B------:R-:W-:-:S13]  /*60c0*/  ELECT P0, URZ, PT ;  /* 0x00000000003f782f */ /* 0x000fda0003800000 */
.L_x_167:
[----:B------:R-:W0:Y:S01]  /*60d0*/  LDC R7, c[0x0][0x28c] ;  /* 0x0000a300ff077b82 */ /* 0x000e220000000800 */
[----:B------:R-:W-:Y:S01]  /*60e0*/  BSSY B1, `(.L_x_114) ;  /* 0x0000038000017945 */ /* 0x000fe20003800000 */
[----:B0-----:R-:W-:-:S13]  /*60f0*/  ISETP.LT.OR P0, PT, R7, 0x1, !P0 ;  /* 0x000000010700780c */ /* 0x001fda0004701670 */
[----:B------:R-:W-:Y:S05]  /*6100*/  @P0 BRA `(.L_x_115) ;  /* 0x0000000000d40947 */ /* 0x000fea0003800000 */
[----:B------:R-:W-:Y:S02]  /*6110*/  IMAD R19, R6, 0x40, R11 ;  /* 0x0000004006137824 */ /* 0x000fe400078e020b */
[----:B------:R-:W-:Y:S02]  /*6120*/  IMAD.SHL.U32 R20, R18, 0x80, RZ ;  /* 0x0000008012147824 */ /* 0x000fe400078e00ff */
[----:B------:R-:W-:Y:S02]  /*6130*/  IMAD.MOV.U32 R23, RZ, RZ, RZ ;  /* 0x000000ffff177224 */ /* 0x000fe400078e00ff */
[----:B------:R-:W-:Y:S02]  /*6140*/  IMAD.MOV.U32 R6, RZ, RZ, R13 ;  /* 0x000000ffff067224 */ /* 0x000fe400078e000d */
[----:B------:R-:W-:Y:S02]  /*6150*/  IMAD.MOV.U32 R7, RZ, RZ, R3 ;  /* 0x000000ffff077224 */ /* 0x000fe400078e0003 */
[----:B------:R-:W-:-:S07]  /*6160*/  IMAD.MOV.U32 R9, RZ, RZ, R15 ;  /* 0x000000ffff097224 */ /* 0x000fce00078e000f */
.L_x_118:
[----:B------:R-:W0:Y:S01]  /*6170*/  S2R R21, SR_CgaCtaId ;  /* 0x0000000000157919 */ /* 0x000e220000008800 */
[----:B------:R-:W-:Y:S02]  /*6180*/  MOV R8, 0x400 ;  /* 0x0000040000087802 */ /* 0x000fe40000000f00 */
[----:B------:R-:W-:-:S13]  /*6190*/  LOP3.LUT P1, RZ, R0, 0x7f, RZ, 0xc0, !PT ;  /* 0x0000007f00ff7812 */ /* 0x000fda000782c0ff */
[----:B------:R-:W1:Y:S01]  /*61a0*/  @!P1 LDC R18, c[0x0][0x500] ;  /* 0x00014000ff129b82 */ /* 0x000e620000000800 */
[----:B0-----:R-:W-:Y:S02]  /*61b0*/  LEA R22, R21, R8, 0x18 ;  /* 0x0000000815167211 */ /* 0x001fe400078ec0ff */
[----:B------:R-:W-:-:S03]  /*61c0*/  SHF.L.U32 R8, R7, 0x1f, RZ ;  /* 0x0000001f07087819 */ /* 0x000fc600000006ff */
[----:B------:R-:W-:-:S04]  /*61d0*/  IMAD R21, R9, 0x8, R22 ;  /* 0x0000000809157824 */ /* 0x000fc800078e0216 */
[----:B------:R-:W0:Y:S02]  /*61e0*/  SYNCS.PHASECHK.TRANS64.TRYWAIT P0, [R21+URZ+0x128], R8 ;  /* 0x00012808150075a7 */ /* 0x000e24000800017f */
[----:B01----:R-:W-:Y:S05]  /*61f0*/  @!P0 BRA `(.L_x_116) ;  /* 0x0000002000208947 */ /* 0x003fea0003800000 */
.L_x_168:
[----:B0-----:R-:W-:Y:S01]  /*6200*/  PRMT R8, R14, 0x9910, RZ ;  /* 0x000099100e087816 */ /* 0x001fe200000000ff */
[----:B------:R0:W-:Y:S03]  /*6210*/  @!P1 SYNCS.ARRIVE.TRANS64 RZ, [R21+URZ], R18 ;  /* 0x0000001215ff99a7 */ /* 0x0001e6000800003f */
[----:B------:R-:W-:-:S13]  /*6220*/  ISETP.NE.AND P0, PT, R8, 0x2, PT ;  /* 0x000000020800780c */ /* 0x000fda0003f05270 */
[----:B0-----:R-:W-:Y:S05]  /*6230*/  @P0 BRA `(.L_x_117) ;  /* 0x0000000000040947 */ /* 0x001fea0003800000 */
[----:B------:R-:W-:Y:S01]  /*6240*/  BPT.TRAP 0x1 ;  /* 0x000000040000795c */ /* 0x000fe20000300000 */
.L_x_117:
[----:B------:R-:W-:Y:S01]  /*6250*/  R2UR UR16, R22 ;  /* 0x00000000161072ca */ /* 0x000fe200000e0000 */
[----:B------:R-:W-:Y:S01]  /*6260*/  IMAD R22, R9, 0x1000, R22 ;  /* 0x0000100009167824 */ /* 0x000fe200078e0216 */
[----:B------:R-:W-:Y:S01]  /*6270*/  R2UR UR9, R21 ;  /* 0x00000000150972ca */ /* 0x000fe200000e0000 */
[C---:B------:R-:W-:Y:S01]  /*6280*/  IMAD R8, R9.reuse, 0x800, R12 ;  /* 0x0000080009087824 */ /* 0x040fe200078e020c */
[----:B------:R-:W-:Y:S01]  /*6290*/  UIADD3 UR6, UP0, UR22, 0xf0, URZ ;  /* 0x000000f016067890 */ /* 0x000fe2000ff1e03f */
[----:B------:R-:W-:Y:S01]  /*62a0*/  VIADD R6, R6, 0xffffffff ;  /* 0xffffffff06067836 */ /* 0x000fe20000000000 */
[----:B------:R-:W-:Y:S01]  /*62b0*/  R2UR UR5, R22 ;  /* 0x00000000160572ca */ /* 0x000fe200000e0000 */
[----:B------:R-:W-:Y:S01]  /*62c0*/  UIADD3 UR24, UP1, UR22, 0x1f0, URZ ;  /* 0x000001f016187890 */ /* 0x000fe2000ff3e03f */
[----:B------:R-:W-:Y:S01]  /*62d0*/  R2UR UR8, R8 ;  /* 0x00000000080872ca */ /* 0x000fe200000e0000 */
[----:B------:R-:W-:Y:S01]  /*62e0*/  UIADD3.X UR7, URZ, UR23, URZ, UP0, !UPT ;  /* 0x000000173f077290 */ /* 0x000fe200087fe43f */
[----:B------:R-:W-:Y:S01]  /*62f0*/  R2UR UR11, R20 ;  /* 0x00000000140b72ca */ /* 0x000fe200000e0000 */
[----:B------:R-:W-:Y:S01]  /*6300*/  VIADD R9, R9, 0x1 ;  /* 0x0000000109097836 */ /* 0x000fe20000000000 */
[----:B------:R-:W-:Y:S01]  /*6310*/  R2UR UR10, R23 ;  /* 0x00000000170a72ca */ /* 0x000fe200000e0000 */
[----:B------:R-:W-:Y:S01]  /*6320*/  UIADD3.X UR25, URZ, UR23, URZ, UP1, !UPT ;  /* 0x000000173f197290 */ /* 0x000fe20008ffe43f */
[----:B------:R-:W-:Y:S01]  /*6330*/  R2UR UR12, R17 ;  /* 0x00000000110c72ca */ /* 0x000fe200000e0000 */
[----:B------:R-:W-:Y:S01]  /*6340*/  UMOV UR14, 0x0 ;  /* 0x00000000000e7882 */ /* 0x000fe20000000000 */
[----:B------:R-:W-:Y:S01]  /*6350*/  R2UR UR19, R19 ;  /* 0x00000000131372ca */ /* 0x000fe200000e0000 */
[----:B------:R-:W-:Y:S01]  /*6360*/  UMOV UR15, 0x10000000 ;  /* 0x10000000000f7882 */ /* 0x000fe20000000000 */
[----:B------:R-:W-:Y:S01]  /*6370*/  ISETP.GT.AND P1, PT, R6, 0x1, PT ;  /* 0x000000010600780c */ /* 0x000fe20003f24270 */
[----:B------:R-:W-:Y:S01]  /*6380*/  UIADD3 UR5, UR5, 0x300, URZ ;  /* 0x0000030005057890 */ /* 0x000fe2000fffe03f */
[----:B------:R-:W-:Y:S01]  /*6390*/  ISETP.NE.AND P0, PT, R9, 0x25, PT ;  /* 0x000000250900780c */ /* 0x000fe20003f05270 */
[----:B------:R-:W-:Y:S01]  /*63a0*/  UIADD3 UR16, UR16, 0x25300, UR8 ;  /* 0x0002530010107890 */ /* 0x000fe2000fffe008 */
[----:B------:R-:W-:Y:S01]  /*63b0*/  VIADD R23, R23, 0x20 ;  /* 0x0000002017177836 */ /* 0x000fe20000000000 */
[----:B------:R-:W-:Y:S01]  /*63c0*/  UMOV UR26, 0x30000 ;  /* 0x00030000001a7882 */ /* 0x000fe20000000000 */
[----:B------:R-:W-:-:S02]  /*63d0*/  SEL R8, RZ, 0x1, P0 ;  /* 0x00000001ff087807 */ /* 0x000fc40000000000 */
[----:B------:R-:W-:Y:S01]  /*63e0*/  UMOV UR8, UR5 ;  /* 0x0000000500087c82 */ /* 0x000fe20008000000 */
[----:B------:R-:W-:Y:S01]  /*63f0*/  SEL R9, R9, RZ, P0 ;  /* 0x000000ff09097207 */ /* 0x000fe20000000000 */
[----:B------:R0:W-:Y:S01]  /*6400*/  UTMALDG.3D [UR8], [UR6], desc[UR14] ;  /* 0x00000e08060075b4 */ /* 0x0001e20008011000 */
[----:B------:R-:W-:Y:S01]  /*6410*/  LOP3.LUT R7, R7, R8, RZ, 0x3c, !PT ;  /* 0x0000000807077212 */ /* 0x000fe200078e3cff */
[----:B0-----:R-:W-:Y:S01]  /*6420*/  UMOV UR11, UR19 ;  /* 0x00000013000b7c82 */ /* 0x001fe20008000000 */
[----:B------:R-:W-:Y:S02]  /*6430*/  UMOV UR8, UR16 ;  /* 0x0000001000087c82 */ /* 0x000fe40008000000 */
[----:B------:R0:W-:Y:S02]  /*6440*/  UTMALDG.3D.MULTICAST [UR8], [UR24], UR26, desc[UR14] ;  /* 0x00000e08180073b4 */ /* 0x0001e4000801181a */
[----:B0-----:R-:W-:Y:S05]  /*6450*/  @P1 BRA `(.L_x_118) ;  /* 0xfffffffc00441947 */ /* 0x001fea000383ffff */
.L_x_115:
[----:B------:R-:W-:Y:S05]  /*6460*/  BSYNC B1 ;  /* 0x0000000000017941 */ /* 0x000fea0003800000 */
.L_x_114:
[----:B------:R-:W-:Y:S01]  /*6470*/  LOP3.LUT P1, RZ, R16, 0xff, RZ, 0xc0, !PT ;  /* 0x000000ff10ff7812 */ /* 0x000fe2000782c0ff */
[C---:B------:R-:W-:Y:S01]  /*6480*/  IMAD.IADD R15, R10.reuse, 0x1, R15 ;  /* 0x000000010a0f7824 */ /* 0x040fe200078e020f */
[----:B------:R-:W-:Y:S01]  /*6490*/  ULDC.64 UR6, c[0x0][0x650] ;  /* 0x0001940000067ab9 */ /* 0x000fe20000000a00 */
[C---:B------:R-:W-:Y:S01]  /*64a0*/  ISETP.GE.U32.AND P2, PT, R10.reuse, 0x25, PT ;  /* 0x000000250a00780c */ /* 0x040fe20003f46070 */
[----:B------:R-:W-:Y:S01]  /*64b0*/  BSSY B1, `(.L_x_119) ;  /* 0x000006c000017945 */ /* 0x000fe20003800000 */
[C---:B------:R-:W-:Y:S01]  /*64c0*/  IMAD.WIDE.U32 R6, R15.reuse, -0x45306eb3, RZ ;  /* 0xbacf914d0f067825 */ /* 0x040fe200078e00ff */
[----:B------:R-:W-:Y:S02]  /*64d0*/  ISETP.GT.U32.AND P0, PT, R15, 0x24, PT ;  /* 0x000000240f00780c */ /* 0x000fe40003f04070 */
[----:B------:R-:W-:Y:S01]  /*64e0*/  PRMT R16, RZ, 0x7610, R16 ;  /* 0x00007610ff107816 */ /* 0x000fe20000000010 */
[----:B------:R-:W-:Y:S01]  /*64f0*/  IMAD.MOV.U32 R18, RZ, RZ, -0x1 ;  /* 0xffffffffff127424 */ /* 0x000fe200078e00ff */
[----:B------:R-:W-:Y:S01]  /*6500*/  ISETP.LT.U32.AND P0, PT, R10, 0x25, P0 ;  /* 0x000000250a00780c */ /* 0x000fe20000701070 */
[----:B------:R-:W-:-:S02]  /*6510*/  IMAD.MOV.U32 R17, RZ, RZ, -0x1 ;  /* 0xffffffffff117424 */ /* 0x000fc400078e00ff */
[----:B------:R-:W0:Y:S01]  /*6520*/  @P1 S2R R9, SR_CgaCtaId ;  /* 0x0000000000091919 */ /* 0x000e220000008800 */
[----:B------:R-:W-:Y:S02]  /*6530*/  SEL R6, RZ, 0x1, !P0 ;  /* 0x00000001ff067807 */ /* 0x000fe40004000000 */
[----:B------:R-:W-:Y:S02]  /*6540*/  IADD3 R4, P0, R4, UR20, RZ ;  /* 0x0000001404047c10 */ /* 0x000fe4000ff1e0ff */
[----:B------:R-:W-:Y:S02]  /*6550*/  @P1 MOV R8, 0x400 ;  /* 0x0000040000081802 */ /* 0x000fe40000000f00 */
[----:B------:R-:W-:Y:S02]  /*6560*/  IADD3.X R5, R5, UR13, RZ, P0, !PT ;  /* 0x0000000d05057c10 */ /* 0x000fe400087fe4ff */
[----:B------:R-:W-:Y:S02]  /*6570*/  ISETP.GE.U32.AND P0, PT, R4, UR6, PT ;  /* 0x0000000604007c0c */ /* 0x000fe4000bf06070 */
[----:B------:R-:W-:-:S02]  /*6580*/  LOP3.LUT R3, R3, R6, RZ, 0x3c, !PT ;  /* 0x0000000603037212 */ /* 0x000fc400078e3cff */
[----:B------:R-:W-:Y:S02]  /*6590*/  ISETP.GE.U32.AND.EX P0, PT, R5, UR7, PT, P0 ;  /* 0x0000000705007c0c */ /* 0x000fe4000bf06100 */
[----:B0-----:R-:W-:Y:S01]  /*65a0*/  @P1 LEA R8, R9, R8, 0x18 ;  /* 0x0000000809081211 */ /* 0x001fe200078ec0ff */
[----:B------:R-:W-:-:S03]  /*65b0*/  IMAD.IADD R9, R15, 0x1, -R7 ;  /* 0x000000010f097824 */ /* 0x000fc600078e0a07 */
[----:B------:R0:W-:Y:S02]  /*65c0*/  @P1 SYNCS.ARRIVE.TRANS64.A1T0 RZ, [R8+URZ+0x268], RZ ;  /* 0x000268ff08ff19a7 */ /* 0x0001e4000810003f */
[----:B------:R-:W-:Y:S02]  /*65d0*/  LEA.HI R9, R9, R7, RZ, 0x1f ;  /* 0x0000000709097211 */ /* 0x000fe400078ff8ff */
[----:B------:R-:W-:Y:S02]  /*65e0*/  PRMT R7, RZ, 0x7610, R7 ;  /* 0x00007610ff077816 */ /* 0x000fe40000000007 */
[----:B------:R-:W-:-:S04]  /*65f0*/  SHF.R.U32.HI R6, RZ, 0x5, R9 ;  /* 0x00000005ff067819 */ /* 0x000fc80000011609 */
[----:B------:R-:W-:Y:S01]  /*6600*/  @P2 LOP3.LUT R3, R3, 0x1, R6, 0x78, !PT ;  /* 0x0000000103032812 */ /* 0x000fe200078e7806 */
[----:B------:R-:W-:Y:S02]  /*6610*/  IMAD R15, R6, -0x25, R15 ;  /* 0xffffffdb060f7824 */ /* 0x000fe400078e020f */
[----:B------:R-:W-:Y:S01]  /*6620*/  IMAD.MOV.U32 R6, RZ, RZ, -0x1 ;  /* 0xffffffffff067424 */ /* 0x000fe200078e00ff */
[----:B0-----:R-:W-:Y:S06]  /*6630*/  @P0 BRA `(.L_x_120) ;  /* 0x00000004004c0947 */ /* 0x001fec0003800000 */
[----:B------:R-:W0:Y:S01]  /*6640*/  S2R R18, SR_CTAID.X ;  /* 0x0000000000127919 */ /* 0x000e220000002500 */
[----:B------:R-:W-:Y:S01]  /*6650*/  ULDC.64 UR6, c[0x0][0x628] ;  /* 0x00018a0000067ab9 */ /* 0x000fe20000000a00 */
[----:B------:R-:W-:Y:S01]  /*6660*/  ULDC UR8, c[0x0][0x630] ;  /* 0x00018c0000087ab9 */ /* 0x000fe20000000800 */
[----:B------:R-:W-:Y:S01]  /*6670*/  ISETP.NE.U32.AND P0, PT, RZ, UR6, PT ;  /* 0x00000006ff007c0c */ /* 0x000fe2000bf05070 */
[----:B------:R-:W1:Y:S01]  /*6680*/  S2R R19, SR_CTAID.Y ;  /* 0x0000000000137919 */ /* 0x000e620000002600 */
[----:B------:R-:W-:Y:S01]  /*6690*/  ULDC UR9, c[0x0][0x150] ;  /* 0x0000540000097ab9 */ /* 0x000fe20000000800 */
[----:B------:R-:W-:Y:S01]  /*66a0*/  IMAD.MOV.U32 R6, RZ, RZ, R4 ;  /* 0x000000ffff067224 */ /* 0x000fe200078e0004 */
[----:B------:R-:W-:Y:S01]  /*66b0*/  ISETP.NE.AND.EX P0, PT, RZ, UR7, PT, P0 ;  /* 0x00000007ff007c0c */ /* 0x000fe2000bf05300 */
[----:B------:R-:W-:Y:S01]  /*66c0*/  IMAD.MOV.U32 R7, RZ, RZ, R5 ;  /* 0x000000ffff077224 */ /* 0x000fe200078e0005 */
[----:B0-----:R-:W-:-:S11]  /*66d0*/  I2FP.F32.U32 R20, R18 ;  /* 0x0000001200147245 */ /* 0x001fd60000201000 */
[----:B------:R-:W-:Y:S05]  /*66e0*/  @!P0 BRA `(.L_x_121) ;  /* 0x0000000000288947 */ /* 0x000fea0003800000 */
[----:B------:R-:W-:Y:S02]  /*66f0*/  ULDC UR5, c[0x0][0x634] ;  /* 0x00018d0000057ab9 */ /* 0x000fe40000000800 */
[----:B------:R-:W-:-:S05]  /*6700*/  IADD3 R7, P0, R4, UR5, RZ ;  /* 0x0000000504077c10 */ /* 0x000fca000ff1e0ff */
[----:B------:R-:W-:-:S04]  /*6710*/  IMAD.X R17, RZ, RZ, R5, P0 ;  /* 0x000000ffff117224 */ /* 0x000fc800000e0605 */
[----:B------:R-:W-:-:S04]  /*6720*/  IMAD.WIDE.U32 R8, R17, UR6, RZ ;  /* 0x0000000611087c25 */ /* 0x000fc8000f8e00ff */
[----:B------:R-:W-:-:S04]  /*6730*/  IMAD.WIDE.U32 R8, P0, R7, UR7, R8 ;  /* 0x0000000707087c25 */ /* 0x000fc8000f800008 */
[----:B------:R-:W-:-:S04]  /*6740*/  IMAD.WIDE.U32 R6, R7, UR6, RZ ;  /* 0x0000000607067c25 */ /* 0x000fc8000f8e00ff */
[----:B------:R-:W-:Y:S01]  /*6750*/  IMAD.MOV.U32 R6, RZ, RZ, R9 ;  /* 0x000000ffff067224 */ /* 0x000fe200078e0009 */
[----:B------:R-:W-:Y:S01]  /*6760*/  IADD3 RZ, P1, R7, R8, RZ ;  /* 0x0000000807ff7210 */ /* 0x000fe20007f3e0ff */
[----:B------:R-:W-:-:S04]  /*6770*/  IMAD.X R7, RZ, RZ, RZ, P0 ;  /* 0x000000ffff077224 */ /* 0x000fc800000e06ff */
[----:B------:R-:W-:-:S08]  /*6780*/  IMAD.WIDE.U32.X R6, R17, UR7, R6, P1 ;  /* 0x0000000711067c25 */ /* 0x000fd000088e0406 */
.L_x_121:
[--C-:B------:R-:W-:Y:S01]  /*6790*/  SHF.R.U64 R17, R6, UR8, R7.reuse ;  /* 0x0000000806117c19 */ /* 0x100fe20008001207 */
[----:B------:R-:W-:Y:S01]  /*67a0*/  FMUL R20, R20, UR9 ;  /* 0x0000000914147c20 */ /* 0x000fe20008400000 */
[----:B------:R-:W0:Y:S01]  /*67b0*/  LDC R21, c[0x0][0x144] ;  /* 0x00005100ff157b82 */ /* 0x000e220000000800 */
[----:B-1----:R-:W-:Y:S01]  /*67c0*/  I2FP.F32.U32 R8, R19 ;  /* 0x0000001300087245 */ /* 0x002fe20000201000 */
[----:B------:R-:W-:Y:S01]  /*67d0*/  ULDC UR5, c[0x0][0x154] ;  /* 0x0000550000057ab9 */ /* 0x000fe20000000800 */
[----:B------:R-:W-:Y:S01]  /*67e0*/  SHF.R.U32.HI R6, RZ, UR8, R7 ;  /* 0x00000008ff067c19 */ /* 0x000fe20008011607 */
[----:B------:R-:W-:Y:S01]  /*67f0*/  ULDC.64 UR6, c[0x0][0x620] ;  /* 0x0001880000067ab9 */ /* 0x000fe20000000a00 */
[----:B------:R-:W-:Y:S01]  /*6800*/  IADD3 R7, P0, RZ, -R17, RZ ;  /* 0x80000011ff077210 */ /* 0x000fe20007f1e0ff */
[----:B------:R-:W1:Y:S01]  /*6810*/  F2I.U32.TRUNC.NTZ R20, R20 ;  /* 0x0000001400147305 */ /* 0x000e62000020f000 */
[----:B------:R-:W-:Y:S01]  /*6820*/  FMUL R8, R8, UR5 ;  /* 0x0000000508087c20 */ /* 0x000fe20008400000 */
[----:B------:R-:W2:Y:S01]  /*6830*/  LDC R22, c[0x0][0x148] ;  /* 0x00005200ff167b82 */ /* 0x000ea20000000800 */
[----:B------:R-:W-:Y:S01]  /*6840*/  ULDC UR5, c[0x0][0x618] ;  /* 0x0001860000057ab9 */ /* 0x000fe20000000800 */
[----:B------:R-:W-:-:S04]  /*6850*/  IMAD.X R6, RZ, RZ, ~R6, P0 ;  /* 0x000000ffff067224 */ /* 0x000fc800000e0e06 */
[----:B------:R-:W-:Y:S01]  /*6860*/  IMAD R6, R6, UR6, RZ ;  /* 0x0000000606067c24 */ /* 0x000fe2000f8e02ff */
[----:B------:R-:W3:Y:S03]  /*6870*/  F2I.U32.TRUNC.NTZ R8, R8 ;  /* 0x0000000800087305 */ /* 0x000ee6000020f000 */
[C---:B------:R-:W-:Y:S02]  /*6880*/  IMAD R9, R7.reuse, UR7, R6 ;  /* 0x0000000707097c24 */ /* 0x040fe4000f8e0206 */
[----:B------:R-:W-:Y:S01]  /*6890*/  IMAD.WIDE.U32 R6, R7, UR6, R4 ;  /* 0x0000000607067c25 */ /* 0x000fe2000f8e0004 */
[----:B------:R-:W-:Y:S02]  /*68a0*/  ULDC.64 UR6, c[0x0][0x640] ;  /* 0x0001900000067ab9 */ /* 0x000fe40000000a00 */
[----:B------:R-:W-:Y:S01]  /*68b0*/  ISETP.NE.U32.AND P0, PT, RZ, UR6, PT ;  /* 0x00000006ff007c0c */ /* 0x000fe2000bf05070 */
[----:B-1----:R-:W-:-:S02]  /*68c0*/  IMAD.MOV R20, RZ, RZ, -R20 ;  /* 0x000000ffff147224 */ /* 0x002fc400078e0a14 */
[----:B------:R-:W-:Y:S01]  /*68d0*/  IMAD.IADD R7, R7, 0x1, R9 ;  /* 0x0000000107077824 */ /* 0x000fe200078e0209 */
[----:B------:R-:W-:Y:S01]  /*68e0*/  ISETP.NE.AND.EX P0, PT, RZ, UR7, PT, P0 ;  /* 0x00000007ff007c0c */ /* 0x000fe2000bf05300 */
[----:B0-----:R-:W-:-:S03]  /*68f0*/  IMAD R18, R21, R20, R18 ;  /* 0x0000001415127224 */ /* 0x001fc600078e0212 */
[--C-:B------:R-:W-:Y:S01]  /*6900*/  SHF.R.U64 R20, R6, UR5, R7.reuse ;  /* 0x0000000506147c19 */ /* 0x100fe20008001207 */
[----:B---3--:R-:W-:Y:S01]  /*6910*/  IMAD.MOV R6, RZ, RZ, -R8 ;  /* 0x000000ffff067224 */ /* 0x008fe200078e0a08 */
[----:B------:R-:W-:Y:S01]  /*6920*/  SHF.R.U32.HI R7, RZ, UR5, R7 ;  /* 0x00000005ff077c19 */ /* 0x000fe20008011607 */
[----:B------:R-:W-:Y:S02]  /*6930*/  ULDC UR5, c[0x0][0x608] ;  /* 0x0001820000057ab9 */ /* 0x000fe40000000800 */
[----:B--2---:R-:W-:Y:S01]  /*6940*/  @P4 IMAD R18, R22, R6, R19 ;  /* 0x0000000616124224 */ /* 0x004fe200078e0213 */
[--C-:B------:R-:W-:Y:S02]  /*6950*/  SHF.R.U64 R22, R20, UR5, R7.reuse ;  /* 0x0000000514167c19 */ /* 0x100fe40008001207 */
[----:B------:R-:W-:Y:S01]  /*6960*/  SHF.R.U32.HI R7, RZ, UR5, R7 ;  /* 0x00000005ff077c19 */ /* 0x000fe20008011607 */
[----:B------:R-:W-:-:S03]  /*6970*/  ULDC UR5, c[0x0][0x658] ;  /* 0x0001960000057ab9 */ /* 0x000fc60000000800 */
[--C-:B------:R-:W-:Y:S02]  /*6980*/  SHF.R.U64 R19, R22, UR5, R7.reuse ;  /* 0x0000000516137c19 */ /* 0x100fe40008001207 */
[----:B------:R-:W-:-:S03]  /*6990*/  SHF.R.U32.HI R21, RZ, UR5, R7 ;  /* 0x00000005ff157c19 */ /* 0x000fc60008011607 */
[----:B------:R-:W-:Y:S02]  /*69a0*/  IMAD.MOV.U32 R8, RZ, RZ, R19 ;  /* 0x000000ffff087224 */ /* 0x000fe400078e0013 */
[----:B------:R-:W-:Y:S01]  /*69b0*/  IMAD.MOV.U32 R7, RZ, RZ, R21 ;  /* 0x000000ffff077224 */ /* 0x000fe200078e0015 */
[----:B------:R-:W-:Y:S06]  /*69c0*/  @!P0 BRA `(.L_x_122) ;  /* 0x00000000002c8947 */ /* 0x000fec0003800000 */
        /* <DEDUP_REMOVED lines=9> */
[----:B------:R-:W-:-:S04]  /*6a60*/  IMAD.WIDE.U32.X R6, R21, UR7, R6, P1 ;  /* 0x0000000715067c25 */ /* 0x000fc800088e0406 */
[----:B------:R-:W-:-:S07]  /*6a70*/  IMAD.MOV.U32 R8, RZ, RZ, R6 ;  /* 0x000000ffff087224 */ /* 0x000fce00078e0006 */
.L_x_122:
[----:B------:R-:W-:Y:S01]  /*6a80*/  ULDC UR5, c[0x0][0x648] ;  /* 0x0001920000057ab9 */ /* 0x000fe20000000800 */
[----:B------:R-:W-:Y:S01]  /*6a90*/  LOP3.LUT R6, R22, UR17, RZ, 0xc0, !PT ;  /* 0x0000001116067c12 */ /* 0x000fe2000f8ec0ff */
[----:B------:R-:W-:Y:S01]  /*6aa0*/  ULDC UR6, c[0x0][0x610] ;  /* 0x0001840000067ab9 */ /* 0x000fe20000000800 */
[----:B------:R-:W-:Y:S01]  /*6ab0*/  SHF.R.U64 R7, R8, UR5, R7 ;  /* 0x0000000508077c19 */ /* 0x000fe20008001207 */
[----:B------:R-:W-:Y:S01]  /*6ac0*/  ULDC UR5, c[0x0][0x638] ;  /* 0x00018e0000057ab9 */ /* 0x000fe20000000800 */
[----:B------:R-:W-:-:S03]  /*6ad0*/  LOP3.LUT R20, R20, UR4, RZ, 0xc0, !PT ;  /* 0x0000000414147c12 */ /* 0x000fc6000f8ec0ff */
[----:B------:R-:W-:Y:S02]  /*6ae0*/  IMAD.MOV R8, RZ, RZ, -R7 ;  /* 0x000000ffff087224 */ /* 0x000fe400078e0a07 */
[----:B------:R-:W-:Y:S02]  /*6af0*/  IMAD R7, R7, UR18, R6 ;  /* 0x0000001207077c24 */ /* 0x000fe4000f8e0206 */
[----:B------:R-:W-:Y:S01]  /*6b00*/  IMAD R19, R8, UR5, R19 ;  /* 0x0000000508137c24 */ /* 0x000fe2000f8e0213 */
[----:B------:R-:W-:Y:S01]  /*6b10*/  ULDC UR5, c[0x0][0x600] ;  /* 0x0001800000057ab9 */ /* 0x000fe20000000800 */
[----:B------:R-:W-:Y:S02]  /*6b20*/  IMAD R18, R7, UR6, R18 ;  /* 0x0000000607127c24 */ /* 0x000fe4000f8e0212 */
[----:B------:R-:W-:Y:S02]  /*6b30*/  IMAD R19, R19, UR5, R20 ;  /* 0x0000000513137c24 */ /* 0x000fe4000f8e0214 */
[----:B------:R-:W-:-:S03]  /*6b40*/  IMAD.MOV.U32 R7, RZ, RZ, 0x1 ;  /* 0x00000001ff077424 */ /* 0x000fc600078e00ff */
[----:B------:R-:W-:Y:S02]  /*6b50*/  SEL R6, R19, R18, !P4 ;  /* 0x0000001213067207 */ /* 0x000fe40006000000 */
[----:B------:R-:W-:-:S07]  /*6b60*/  SEL R18, R18, R19, !P4 ;  /* 0x0000001312127207 */ /* 0x000fce0006000000 */
.L_x_120:
[----:B------:R-:W-:Y:S05]  /*6b70*/  BSYNC B1 ;  /* 0x0000000000017941 */ /* 0x000fea0003800000 */
.L_x_119:
[----:B------:R-:W-:-:S13]  /*6b80*/  LOP3.LUT P0, RZ, R7, 0xff, RZ, 0xc0, !PT ;  /* 0x000000ff07ff7812 */ /* 0x000fda000780c0ff */
[----:B------:R-:W-:Y:S05]  /*6b90*/  @P0 BRA `(.L_x_123) ;  /* 0xfffffff400400947 */ /* 0x000fea000383ffff */
[----:B------:R-:W-:Y:S05]  /*6ba0*/  BSYNC B0 ;  /* 0x0000000000007941 */ /* 0x000fea0003800000 */
.L_x_112:
[----:B------:R-:W-:-:S03]  /*6bb0*/  UMOV UR5, 0xffffffff ;  /* 0xffffffff00057882 */ /* 0x000fc60000000000 */
[----:B------:R-:W-:Y:S05]  /*6bc0*/  BRA.DIV UR5, `(.L_x_124) ;  /* 0x0000001605c07947 */ /* 0x000fea000b800000 */
[----:B------:R-:W-:-:S13]  /*6bd0*/  ELECT P0, URZ, PT ;  /* 0x00000000003f782f */ /* 0x000fda0003800000 */
.L_x_171:
[----:B------:R-:W-:Y:S04]  /*6be0*/  BSSY B0, `(.L_x_125) ;  /* 0x0000154000007945 */ /* 0x000fe80003800000 */
[----:B------:R-:W-:Y:S05]  /*6bf0*/  @!P0 BRA `(.L_x_126) ;  /* 0x0000001400488947 */ /* 0x000fea0003800000 */
[----:B------:R-:W-:-:S04]  /*6c00*/  LOP3.LUT R2, R2, 0x2, RZ, 0xfc, !PT ;  /* 0x0000000202027812 */ /* 0x000fc800078efcff */
[----:B------:R-:W-:-:S13]  /*6c10*/  ISETP.NE.AND P0, PT, R2, 0x3, PT ;  /* 0x000000030200780c */ /* 0x000fda0003f05270 */
[----:B------:R-:W-:Y:S05]  /*6c20*/  @!P0 BRA `(.L_x_127) ;  /* 0x0000000000048947 */ /* 0x000fea0003800000 */
[----:B------:R-:W-:Y:S01]  /*6c30*/  BPT.TRAP 0x1 ;  /* 0x000000040000795c */ /* 0x000fe20000300000 */
.L_x_127:
[----:B------:R-:W0:Y:S01]  /*6c40*/  S2R R5, SR_CgaCtaId ;  /* 0x0000000000057919 */ /* 0x000e220000008800 */
[----:B------:R-:W-:Y:S02]  /*6c50*/  MOV R0, 0x400 ;  /* 0x0000040000007802 */ /* 0x000fe40000000f00 */
[----:B------:R-:W-:Y:S02]  /*6c60*/  SHF.L.U32 R4, R3, 0x1f, RZ ;  /* 0x0000001f03047819 */ /* 0x000fe400000006ff */
[----:B0-----:R-:W-:-:S05]  /*6c70*/  LEA R0, R5, R0, 0x18 ;  /* 0x0000000005007211 */ /* 0x001fca00078ec0ff */
[----:B------:R-:W-:-:S04]  /*6c80*/  VIADD R0, R0, 0x128 ;  /* 0x0000012800007836 */ /* 0x000fc80000000000 */
[C---:B------:R-:W-:Y:S02]  /*6c90*/  IMAD R7, R15.reuse, 0x8, R0 ;  /* 0x000000080f077824 */ /* 0x040fe400078e0200 */
[----:B------:R-:W-:Y:S02]  /*6ca0*/  VIADD R15, R15, 0x1 ;  /* 0x000000010f0f7836 */ /* 0x000fe40000000000 */
[----:B------:R-:W0:Y:S03]  /*6cb0*/  SYNCS.PHASECHK.TRANS64.TRYWAIT P0, [R7+URZ], R4 ;  /* 0x00000004070075a7 */ /* 0x000e26000800017f */
[----:B------:R-:W-:-:S04]  /*6cc0*/  ISETP.NE.AND P1, PT, R15, 0x25, PT ;  /* 0x000000250f00780c */ /* 0x000fc80003f25270 */
[----:B------:R-:W-:Y:S02]  /*6cd0*/  SEL R2, RZ, 0x1, P1 ;  /* 0x00000001ff027807 */ /* 0x000fe40000800000 */
[----:B------:R-:W-:Y:S02]  /*6ce0*/  SEL R15, R15, RZ, P1 ;  /* 0x000000ff0f0f7207 */ /* 0x000fe40000800000 */
[----:B------:R-:W-:-:S03]  /*6cf0*/  LOP3.LUT R6, R3, R2, RZ, 0x3c, !PT ;  /* 0x0000000203067212 */ /* 0x000fc600078e3cff */
[----:B------:R-:W-:Y:S01]  /*6d00*/  IMAD R8, R15, 0x8, R0 ;  /* 0x000000080f087824 */ /* 0x000fe200078e0200 */
[----:B------:R-:W-:Y:S01]  /*6d10*/  SHF.L.U32 R5, R6, 0x1f, RZ ;  /* 0x0000001f06057819 */ /* 0x000fe200000006ff */
[----:B0-----:R-:W-:Y:S06]  /*6d20*/  @!P0 BRA `(.L_x_128) ;  /* 0x0000001400888947 */ /* 0x001fec0003800000 */
.L_x_172:
[----:B------:R-:W1:Y:S01]  /*6d30*/  SYNCS.PHASECHK.TRANS64.TRYWAIT P0, [R8+URZ], R5 ;  /* 0x00000005080075a7 */ /* 0x000e62000800017f */
[----:B------:R-:W-:-:S05]  /*6d40*/  VIADD R2, R15, 0x1 ;  /* 0x000000010f027836 */ /* 0x000fca0000000000 */
[----:B------:R-:W-:-:S04]  /*6d50*/  ISETP.NE.AND P1, PT, R2, 0x25, PT ;  /* 0x000000250200780c */ /* 0x000fc80003f25270 */
[----:B------:R-:W-:Y:S02]  /*6d60*/  SEL R3, RZ, 0x1, P1 ;  /* 0x00000001ff037807 */ /* 0x000fe40000800000 */
[----:B0-----:R-:W-:Y:S02]  /*6d70*/  SEL R7, R2, RZ, P1 ;  /* 0x000000ff02077207 */ /* 0x001fe40000800000 */
[----:B------:R-:W-:-:S03]  /*6d80*/  LOP3.LUT R6, R6, R3, RZ, 0x3c, !PT ;  /* 0x0000000306067212 */ /* 0x000fc600078e3cff */
[----:B------:R-:W-:Y:S01]  /*6d90*/  IMAD R9, R7, 0x8, R0 ;  /* 0x0000000807097824 */ /* 0x000fe200078e0200 */
[----:B------:R-:W-:Y:S01]  /*6da0*/  SHF.L.U32 R4, R6, 0x1f, RZ ;  /* 0x0000001f06047819 */ /* 0x000fe200000006ff */
[----:B-1----:R-:W-:Y:S06]  /*6db0*/  @!P0 BRA `(.L_x_129) ;  /* 0x0000001400788947 */ /* 0x002fec0003800000 */
.L_x_173:
[----:B------:R-:W1:Y:S01]  /*6dc0*/  SYNCS.PHASECHK.TRANS64.TRYWAIT P0, [R9+URZ], R4 ;  /* 0x00000004090075a7 */ /* 0x000e62000800017f */
[----:B------:R-:W-:-:S05]  /*6dd0*/  VIADD R2, R7, 0x1 ;  /* 0x0000000107027836 */ /* 0x000fca0000000000 */
[----:B------:R-:W-:-:S04]  /*6de0*/  ISETP.NE.AND P1, PT, R2, 0x25, PT ;  /* 0x000000250200780c */ /* 0x000fc80003f25270 */
[----:B------:R-:W-:Y:S02]  /*6df0*/  SEL R3, RZ, 0x1, P1 ;  /* 0x00000001ff037807 */ /* 0x000fe40000800000 */
[----:B------:R-:W-:Y:S02]  /*6e00*/  SEL R7, R2, RZ, P1 ;  /* 0x000000ff02077207 */ /* 0x000fe40000800000 */
[----:B------:R-:W-:-:S03]  /*6e10*/  LOP3.LUT R6, R6, R3, RZ, 0x3c, !PT ;  /* 0x0000000306067212 */ /* 0x000fc600078e3cff */
[----:B0-----:R-:W-:Y:S01]  /*6e20*/  IMAD R8, R7, 0x8, R0 ;  /* 0x0000000807087824 */ /* 0x001fe200078e0200 */
[----:B------:R-:W-:Y:S01]  /*6e30*/  SHF.L.U32 R5, R6, 0x1f, RZ ;  /* 0x0000001f06057819 */ /* 0x000fe200000006ff */
[----:B-1----:R-:W-:Y:S06]  /*6e40*/  @!P0 BRA `(.L_x_130) ;  /* 0x0000001400688947 */ /* 0x002fec0003800000 */
.L_x_174:
        /* <DEDUP_REMOVED lines=9> */
.L_x_175:
        /* <DEDUP_REMOVED lines=9> */
.L_x_176:
        /* <DEDUP_REMOVED lines=9> */
.L_x_177:
        /* <DEDUP_REMOVED lines=9> */
.L_x_178:
        /* <DEDUP_REMOVED lines=9> */
.L_x_179:
        /* <DEDUP_REMOVED lines=9> */
.L_x_180:
        /* <DEDUP_REMOVED lines=9> */
.L_x_181:
        /* <DEDUP_REMOVED lines=9> */
.L_x_182:
        /* <DEDUP_REMOVED lines=9> */
.L_x_183:
        /* <DEDUP_REMOVED lines=9> */
.L_x_184:
        /* <DEDUP_REMOVED lines=9> */
.L_x_185:
        /* <DEDUP_REMOVED lines=9> */
.L_x_186:
        /* <DEDUP_REMOVED lines=9> */
.L_x_187:
        /* <DEDUP_REMOVED lines=9> */
.L_x_188:
        /* <DEDUP_REMOVED lines=9> */
.L_x_189:
        /* <DEDUP_REMOVED lines=9> */
.L_x_190:
        /* <DEDUP_REMOVED lines=9> */
.L_x_191:
        /* <DEDUP_REMOVED lines=9> */
.L_x_192:
        /* <DEDUP_REMOVED lines=9> */
.L_x_193:
        /* <DEDUP_REMOVED lines=9> */
.L_x_194:
        /* <DEDUP_REMOVED lines=9> */
.L_x_195:
        /* <DEDUP_REMOVED lines=9> */
.L_x_196:
        /* <DEDUP_REMOVED lines=9> */
.L_x_197:
        /* <DEDUP_REMOVED lines=9> */
.L_x_198:
        /* <DEDUP_REMOVED lines=9> */
.L_x_199:
        /* <DEDUP_REMOVED lines=9> */
.L_x_200:
        /* <DEDUP_REMOVED lines=9> */
.L_x_201:
        /* <DEDUP_REMOVED lines=9> */
.L_x_202:
        /* <DEDUP_REMOVED lines=9> */
.L_x_203:
        /* <DEDUP_REMOVED lines=9> */
.L_x_204:
        /* <DEDUP_REMOVED lines=9> */
.L_x_205:
[----:B------:R-:W1:Y:S01]  /*7fc0*/  SYNCS.PHASECHK.TRANS64.TRYWAIT P0, [R9+URZ], R4 ;  /* 0x00000004090075a7 */ /* 0x000e62000800017f */
[----:B------:R-:W-:-:S05]  /*7fd0*/  VIADD R2, R7, 0x1 ;  /* 0x0000000107027836 */ /* 0x000fca0000000000 */
[----:B------:R-:W-:-:S04]  /*7fe0*/  ISETP.NE.AND P1, PT, R2, 0x25, PT ;  /* 0x000000250200780c */ /* 0x000fc80003f25270 */
[----:B------:R-:W-:Y:S02]  /*7ff0*/  SEL R3, RZ, 0x1, P1 ;  /* 0x00000001ff037807 */ /* 0x000fe40000800000 */
[----:B------:R-:W-:Y:S02]  /*8000*/  SEL R7, R2, RZ, P1 ;  /* 0x000000ff02077207 */ /* 0x000fe40000800000 */
[----:B------:R-:W-:-:S03]  /*8010*/  LOP3.LUT R11, R6, R3, RZ, 0x3c, !PT ;  /* 0x00000003060b7212 */ /* 0x000fc600078e3cff */
[----:B------:R-:W-:Y:S01]  /*8020*/  IMAD R6, R7, 0x8, R0 ;  /* 0x0000000807067824 */ /* 0x000fe200078e0200 */
[----:B0-----:R-:W-:Y:S01]  /*8030*/  SHF.L.U32 R5, R11, 0x1f, RZ ;  /* 0x0000001f0b057819 */ /* 0x001fe200000006ff */
[----:B-1----:R-:W-:Y:S06]  /*8040*/  @!P0 BRA `(.L_x_162) ;  /* 0x0000000c00688947 */ /* 0x002fec0003800000 */
.L_x_206:
[----:B------:R-:W1:Y:S01]  /*8050*/  SYNCS.PHASECHK.TRANS64.TRYWAIT P0, [R6+URZ], R5 ;  /* 0x00000005060075a7 */ /* 0x000e62000800017f */
[----:B------:R-:W-:-:S05]  /*8060*/  VIADD R2, R7, 0x1 ;  /* 0x0000000107027836 */ /* 0x000fca0000000000 */
[----:B------:R-:W-:-:S04]  /*8070*/  ISETP.NE.AND P1, PT, R2, 0x25, PT ;  /* 0x000000250200780c */ /* 0x000fc80003f25270 */
[----:B0-----:R-:W-:Y:S02]  /*8080*/  SEL R4, RZ, 0x1, P1 ;  /* 0x00000001ff047807 */ /* 0x001fe40000800000 */
[----:B------:R-:W-:Y:S02]  /*8090*/  SEL R3, R2, RZ, P1 ;  /* 0x000000ff02037207 */ /* 0x000fe40000800000 */
[----:B------:R-:W-:Y:S01]  /*80a0*/  LOP3.LUT R4, R11, R4, RZ, 0x3c, !PT ;  /* 0x000000040b047212 */ /* 0x000fe200078e3cff */
[----:B-1----:R-:W-:Y:S06]  /*80b0*/  @!P0 BRA `(.L_x_163) ;  /* 0x0000000c00608947 */ /* 0x002fec0003800000 */
.L_x_207:
[----:B------:R-:W-:Y:S01]  /*80c0*/  IMAD R3, R3, 0x8, R0 ;  /* 0x0000000803037824 */ /* 0x000fe200078e0200 */
[----:B------:R-:W-:-:S07]  /*80d0*/  SHF.L.U32 R0, R4, 0x1f, RZ ;  /* 0x0000001f04007819 */ /* 0x000fce00000006ff */
.L_x_164:
[----:B-1----:R1:W2:Y:S02]  /*80e0*/  SYNCS.PHASECHK.TRANS64.TRYWAIT P0, [R3+URZ], R0 ;  /* 0x00000000030075a7 */ /* 0x0022a4000800017f */
[----:B--2---:R-:W-:Y:S05]  /*80f0*/  @!P0 NANOSLEEP.SYNCS 0x989680 ;  /* 0x009896800000895d */ /* 0x004fea0003900000 */
[----:B------:R-:W2:Y:S02]  /*8100*/  @!P0 SYNCS.PHASECHK.TRANS64 P0, [R3+URZ], R0 ;  /* 0x00000000030085a7 */ /* 0x000ea4000800007f */
[----:B--2---:R-:W-:Y:S05]  /*8110*/  @!P0 BRA `(.L_x_164) ;  /* 0xfffffffc00f08947 */ /* 0x004fea000383ffff */
.L_x_126:
[----:B------:R-:W-:Y:S05]  /*8120*/  BSYNC B0 ;  /* 0x0000000000007941 */ /* 0x000fea0003800000 */
.L_x_125:
[----:B------:R-:W-:Y:S05]  /*8130*/  EXIT ;  /* 0x000000000000794d */ /* 0x000fea0003800000 */
.L_x_22:
[----:B-1----:R-:W-:-:S04]  /*8140*/  IMAD.U32 R9, RZ, RZ, UR6 ;  /* 0x00000006ff097e24 */ /* 0x002fc8000f8e00ff */
[----:B------:R1:W3:Y:S03]  /*8150*/  SYNCS.PHASECHK.TRANS64.TRYWAIT P0, [R9+URZ], R8 ;  /* 0x00000008090075a7 */ /* 0x0002e6000800017f */
[----:B---3--:R-:W-:Y:S05]  /*8160*/  @!P0 NANOSLEEP.SYNCS 0x989680 ;  /* 0x009896800000895d */ /* 0x008fea0003900000 */
[----:B------:R-:W3:Y:S02]  /*8170*/  @!P0 SYNCS.PHASECHK.TRANS64 P0, [R9+URZ], R8 ;  /* 0x00000008090085a7 */ /* 0x000ee4000800007f */
[----:B---3--:R-:W-:Y:S05]  /*8180*/  @!P0 BRA `(.L_x_22) ;  /* 0xfffffffc00ec8947 */ /* 0x008fea000383ffff */
[----:B------:R-:W-:Y:S05]  /*8190*/  BRA `(.L_x_21) ;  /* 0xffffff98002c7947 */ /* 0x000fea000383ffff */
.L_x_28:
[----:B-1----:R-:W-:-:S04]  /*81a0*/  IMAD.U32 R11, RZ, RZ, UR12 ;  /* 0x0000000cff0b7e24 */ /* 0x002fc8000f8e00ff */
[----:B------:R1:W3:Y:S03]  /*81b0*/  SYNCS.PHASECHK.TRANS64.TRYWAIT P0, [R11+URZ], R10 ;  /* 0x0000000a0b0075a7 */ /* 0x0002e6000800017f */
[----:B---3--:R-:W-:Y:S05]  /*81c0*/  @!P0 NANOSLEEP.SYNCS 0x989680 ;  /* 0x009896800000895d */ /* 0x008fea0003900000 */
[----:B------:R-:W3:Y:S02]  /*81d0*/  @!P0 SYNCS.PHASECHK.TRANS64 P0, [R11+URZ], R10 ;  /* 0x0000000a0b0085a7 */ /* 0x000ee4000800007f */
[----:B---3--:R-:W-:Y:S05]  /*81e0*/  @!P0 BRA `(.L_x_28) ;  /* 0xfffffffc00ec8947 */ /* 0x008fea000383ffff */
[----:B------:R-:W-:Y:S05]  /*81f0*/  BRA `(.L_x_27) ;  /* 0xffffff9c00a07947 */ /* 0x000fea000383ffff */
.L_x_113:
[----:B------:R-:W-:Y:S01]  /*8200*/  BSSY B1, `(.L_x_165) ;  /* 0x0000006000017945 */ /* 0x000fe20003800000 */
[----:B------:R-:W-:-:S07]  /*8210*/  IMAD.MOV.U32 R7, RZ, RZ, -0x1 ;  /* 0xffffffffff077424 */ /* 0x000fce00078e00ff */
[----:B------:R-:W-:Y:S05]  /*8220*/  WARPSYNC.COLLECTIVE R7, `(.L_x_166) ;  /* 0x00000000070c7348 */ /* 0x000fea0003c00000 */
[----:B------:R-:W-:Y:S02]  /*8230*/  ELECT P0, UR62, PT ;  /* 0x00000000003e782f */ /* 0x000fe40003800000 */
[----:B------:R-:W-:Y:S01]  /*8240*/  MOV R7, UR62 ;  /* 0x0000003e00077c02 */ /* 0x000fe20008000f00 */
[----:B------:R-:W-:Y:S10]  /*8250*/  ENDCOLLECTIVE ;  /* 0x000000000000791b */ /* 0x000ff40003800000 */
.L_x_166:
[----:B------:R-:W-:Y:S05]  /*8260*/  BSYNC B1 ;  /* 0x0000000000017941 */ /* 0x000fea0003800000 */
.L_x_165:
[----:B------:R-:W-:Y:S05]  /*8270*/  BRA `(.L_x_167) ;  /* 0xffffffdc00947947 */ /* 0x000fea000383ffff */
.L_x_116:
[----:B0-----:R0:W1:Y:S02]  /*8280*/  SYNCS.PHASECHK.TRANS64.TRYWAIT P0, [R21+URZ+0x128], R8 ;  /* 0x00012808150075a7 */ /* 0x001064000800017f */
[----:B-1----:R-:W-:Y:S05]  /*8290*/  @!P0 NANOSLEEP.SYNCS 0x989680 ;  /* 0x009896800000895d */ /* 0x002fea0003900000 */
[----:B------:R-:W1:Y:S02]  /*82a0*/  @!P0 SYNCS.PHASECHK.TRANS64 P0, [R21+URZ+0x128], R8 ;  /* 0x00012808150085a7 */ /* 0x000e64000800007f */
[----:B-1----:R-:W-:Y:S05]  /*82b0*/  @!P0 BRA `(.L_x_116) ;  /* 0xfffffffc00f08947 */ /* 0x002fea000383ffff */
[----:B------:R-:W-:Y:S05]  /*82c0*/  BRA `(.L_x_168) ;  /* 0xffffffdc00cc7947 */ /* 0x000fea000383ffff */
.L_x_124:
[----:B------:R-:W-:Y:S01]  /*82d0*/  BSSY B0, `(.L_x_169) ;  /* 0x0000006000007945 */ /* 0x000fe20003800000 */
[----:B------:R-:W-:-:S07]  /*82e0*/  IMAD.MOV.U32 R7, RZ, RZ, -0x1 ;  /* 0xffffffffff077424 */ /* 0x000fce00078e00ff */
[----:B------:R-:W-:Y:S05]  /*82f0*/  WARPSYNC.COLLECTIVE R7, `(.L_x_170) ;  /* 0x00000000070c7348 */ /* 0x000fea0003c00000 */
[----:B------:R-:W-:Y:S02]  /*8300*/  ELECT P0, UR62, PT ;  /* 0x00000000003e782f */ /* 0x000fe40003800000 */
[----:B------:R-:W-:Y:S01]  /*8310*/  MOV R7, UR62 ;  /* 0x0000003e00077c02 */ /* 0x000fe20008000f00 */
[----:B------:R-:W-:Y:S10]  /*8320*/  ENDCOLLECTIVE ;  /* 0x000000000000791b */ /* 0x000ff40003800000 */
.L_x_170:
[----:B------:R-:W-:Y:S05]  /*8330*/  BSYNC B0 ;  /* 0x0000000000007941 */ /* 0x000fea0003800000 */
.L_x_169:
[----:B------:R-:W-:Y:S05]  /*8340*/  BRA `(.L_x_171) ;  /* 0xffffffe800247947 */ /* 0x000fea000383ffff */
.L_x_128:
[----:B0-----:R0:W1:Y:S02]  /*8350*/  SYNCS.PHASECHK.TRANS64.TRYWAIT P0, [R7+URZ], R4 ;  /* 0x00000004070075a7 */ /* 0x001064000800017f */
[----:B-1----:R-:W-:Y:S05]  /*8360*/  @!P0 NANOSLEEP.SYNCS 0x989680 ;  /* 0x009896800000895d */ /* 0x002fea0003900000 */
[----:B------:R-:W1:Y:S02]  /*8370*/  @!P0 SYNCS.PHASECHK.TRANS64 P0, [R7+URZ], R4 ;  /* 0x00000004070085a7 */ /* 0x000e64000800007f */
[----:B-1----:R-:W-:Y:S05]  /*8380*/  @!P0 BRA `(.L_x_128) ;  /* 0xfffffffc00f08947 */ /* 0x002fea000383ffff */
[----:B------:R-:W-:Y:S05]  /*8390*/  BRA `(.L_x_172) ;  /* 0xffffffe800647947 */ /* 0x000fea000383ffff */
.L_x_129:
[----:B0-----:R0:W1:Y:S02]  /*83a0*/  SYNCS.PHASECHK.TRANS64.TRYWAIT P0, [R8+URZ], R5 ;  /* 0x00000005080075a7 */ /* 0x001064000800017f */
[----:B-1----:R-:W-:Y:S05]  /*83b0*/  @!P0 NANOSLEEP.SYNCS 0x989680 ;  /* 0x009896800000895d */ /* 0x002fea0003900000 */
[----:B------:R-:W1:Y:S02]  /*83c0*/  @!P0 SYNCS.PHASECHK.TRANS64 P0, [R8+URZ], R5 ;  /* 0x00000005080085a7 */ /* 0x000e64000800007f */
[----:B-1----:R-:W-:Y:S05]  /*83d0*/  @!P0 BRA `(.L_x_129) ;  /* 0xfffffffc00f08947 */ /* 0x002fea000383ffff */
[----:B------:R-:W-:Y:S05]  /*83e0*/  BRA `(.L_x_173) ;  /* 0xffffffe800747947 */ /* 0x000fea000383ffff */
.L_x_130:
[----:B0-----:R0:W1:Y:S02]  /*83f0*/  SYNCS.PHASECHK.TRANS64.TRYWAIT P0, [R9+URZ], R4 ;  /* 0x00000004090075a7 */ /* 0x001064000800017f */
[----:B-1----:R-:W-:Y:S05]  /*8400*/  @!P0 NANOSLEEP.SYNCS 0x989680 ;  /* 0x009896800000895d */ /* 0x002fea0003900000 */
[----:B------:R-:W1:Y:S02]  /*8410*/  @!P0 SYNCS.PHASECHK.TRANS64 P0, [R9+URZ], R4 ;  /* 0x00000004090085a7 */ /* 0x000e64000800007f */
[----:B-1----:R-:W-:Y:S05]  /*8420*/  @!P0 BRA `(.L_x_130) ;  /* 0xfffffffc00f08947 */ /* 0x002fea000383ffff */
[----:B------:R-:W-:Y:S05]  /*8430*/  BRA `(.L_x_174) ;  /* 0xffffffe800847947 */ /* 0x000fea000383ffff */
.L_x_131:
[----:B0-----:R0:W1:Y:S02]  /*8440*/  SYNCS.PHASECHK.TRANS64.TRYWAIT P0, [R8+URZ], R5 ;  /* 0x00000005080075a7 */ /* 0x001064000800017f */
[----:B-1----:R-:W-:Y:S05]  /*8450*/  @!P0 NANOSLEEP.SYNCS 0x989680 ;  /* 0x009896800000895d */ /* 0x002fea0003900000 */
[----:B------:R-:W1:Y:S02]  /*8460*/  @!P0 SYNCS.PHASECHK.TRANS64 P0, [R8+URZ], R5 ;  /* 0x00000005080085a7 */ /* 0x000e64000800007f */
[----:B-1----:R-:W-:Y:S05]  /*8470*/  @!P0 BRA `(.L_x_131) ;  /* 0xfffffffc00f08947 */ /* 0x002fea000383ffff */
[----:B------:R-:W-:Y:S05]  /*8480*/  BRA `(.L_x_175) ;  /* 0xffffffe800947947 */ /* 0x000fea000383ffff */
.L_x_132:
[----:B0-----:R0:W1:Y:S02]  /*8490*/  SYNCS.PHASECHK.TRANS64.TRYWAIT P0, [R9+URZ], R4 ;  /* 0x00000004090075a7 */ /* 0x001064000800017f */
[----:B-1----:R-:W-:Y:S05]  /*84a0*/  @!P0 NANOSLEEP.SYNCS 0x989680 ;  /* 0x009896800000895d */ /* 0x002fea0003900000 */
[----:B------:R-:W1:Y:S02]  /*84b0*/  @!P0 SYNCS.PHASECHK.TRANS64 P0, [R9+URZ], R4 ;  /* 0x00000004090085a7 */ /* 0x000e64000800007f */
[----:B-1----:R-:W-:Y:S05]  /*84c0*/  @!P0 BRA `(.L_x_132) ;  /* 0xfffffffc00f08947 */ /* 0x002fea000383ffff */
[----:B------:R-:W-:Y:S05]  /*84d0*/  BRA `(.L_x_176) ;  /* 0xffffffe800a47947 */ /* 0x000fea000383ffff */
.L_x_133:
[----:B0-----:R0:W1:Y:S02]  /*84e0*/  SYNCS.PHASECHK.TRANS64.TRYWAIT P0, [R8+URZ], R5 ;  /* 0x00000005080075a7 */ /* 0x001064000800017f */
[----:B-1----:R-:W-:Y:S05]  /*84f0*/  @!P0 NANOSLEEP.SYNCS 0x989680 ;  /* 0x009896800000895d */ /* 0x002fea0003900000 */
[----:B------:R-:W1:Y:S02]  /*8500*/  @!P0 SYNCS.PHASECHK.TRANS64 P0, [R8+URZ], R5 ;  /* 0x00000005080085a7 */ /* 0x000e64000800007f */
[----:B-1----:R-:W-:Y:S05]  /*8510*/  @!P0 BRA `(.L_x_133) ;  /* 0xfffffffc00f08947 */ /* 0x002fea000383ffff */
[----:B------:R-:W-:Y:S05]  /*8520*/  BRA `(.L_x_177) ;  /* 0xffffffe800b47947 */ /* 0x000fea000383ffff */
.L_x_134:
[----:B0-----:R0:W1:Y:S02]  /*8530*/  SYNCS.PHASECHK.TRANS64.TRYWAIT P0, [R9+URZ], R4 ;  /* 0x00000004090075a7 */ /* 0x001064000800017f */
[----:B-1----:R-:W-:Y:S05]  /*8540*/  @!P0 NANOSLEEP.SYNCS 0x989680 ;  /* 0x009896800000895d */ /* 0x002fea0003900000 */
[----:B------:R-:W1:Y:S02]  /*8550*/  @!P0 SYNCS.PHASECHK.TRANS64 P0, [R9+URZ], R4 ;  /* 0x00000004090085a7 */ /* 0x000e64000800007f */
[----:B-1----:R-:W-:Y:S05]  /*8560*/  @!P0 BRA `(.L_x_134) ;  /* 0xfffffffc00f08947 */ /* 0x002fea000383ffff */
[----:B------:R-:W-:Y:S05]  /*8570*/  BRA `(.L_x_178) ;  /* 0xffffffe800c47947 */ /* 0x000fea000383ffff */
.L_x_135:
[----:B0-----:R0:W1:Y:S02]  /*8580*/  SYNCS.PHASECHK.TRANS64.TRYWAIT P0, [R8+URZ], R5 ;  /* 0x00000005080075a7 */ /* 0x001064000800017f */
[----:B-1----:R-:W-:Y:S05]  /*8590*/  @!P0 NANOSLEEP.SYNCS 0x989680 ;  /* 0x009896800000895d */ /* 0x002fea0003900000 */
[----:B------:R-:W1:Y:S02]  /*85a0*/  @!P0 SYNCS.PHASECHK.TRANS64 P0, [R8+URZ], R5 ;  /* 0x00000005080085a7 */ /* 0x000e64000800007f */
[----:B-1----:R-:W-:Y:S05]  /*85b0*/  @!P0 BRA `(.L_x_135) ;  /* 0xfffffffc00f08947 */ /* 0x002fea000383ffff */
[----:B------:R-:W-:Y:S05]  /*85c0*/  BRA `(.L_x_179) ;  /* 0xffffffe800d47947 */ /* 0x000fea000383ffff */
.L_x_136:
[----:B0-----:R0:W1:Y:S02]  /*85d0*/  SYNCS.PHASECHK.TRANS64.TRYWAIT P0, [R9+URZ], R4 ;  /* 0x00000004090075a7 */ /* 0x001064000800017f */
[----:B-1----:R-:W-:Y:S05]  /*85e0*/  @!P0 NANOSLEEP.SYNCS 0x989680 ;  /* 0x009896800000895d */ /* 0x002fea0003900000 */
[----:B------:R-:W1:Y:S02]  /*85f0*/  @!P0 SYNCS.PHASECHK.TRANS64 P0, [R9+URZ], R4 ;  /* 0x00000004090085a7 */ /* 0x000e64000800007f */
[----:B-1----:R-:W-:Y:S05]  /*8600*/  @!P0 BRA `(.L_x_136) ;  /* 0xfffffffc00f08947 */ /* 0x002fea000383ffff */
[----:B------:R-:W-:Y:S05]  /*8610*/  BRA `(.L_x_180) ;  /* 0xffffffe800e47947 */ /* 0x000fea000383ffff */
.L_x_137:
[----:B0-----:R0:W1:Y:S02]  /*8620*/  SYNCS.PHASECHK.TRANS64.TRYWAIT P0, [R8+URZ], R5 ;  /* 0x00000005080075a7 */ /* 0x001064000800017f */
[----:B-1----:R-:W-:Y:S05]  /*8630*/  @!P0 NANOSLEEP.SYNCS 0x989680 ;  /* 0x009896800000895d */ /* 0x002fea0003900000 */
[----:B------:R-:W1:Y:S02]  /*8640*/  @!P0 SYNCS.PHASECHK.TRANS64 P0, [R8+URZ], R5 ;  /* 0x00000005080085a7 */ /* 0x000e64000800007f */
[----:B-1----:R-:W-:Y:S05]  /*8650*/  @!P0 BRA `(.L_x_137) ;  /* 0xfffffffc00f08947 */ /* 0x002fea000383ffff */
[----:B------:R-:W-:Y:S05]  /*8660*/  BRA `(.L_x_181) ;  /* 0xffffffe800f47947 */ /* 0x000fea000383ffff */
.L_x_138:
[----:B0-----:R0:W1:Y:S02]  /*8670*/  SYNCS.PHASECHK.TRANS64.TRYWAIT P0, [R9+URZ], R4 ;  /* 0x00000004090075a7 */ /* 0x001064000800017f */
[----:B-1----:R-:W-:Y:S05]  /*8680*/  @!P0 NANOSLEEP.SYNCS 0x989680 ;  /* 0x009896800000895d */ /* 0x002fea0003900000 */
[----:B------:R-:W1:Y:S02]  /*8690*/  @!P0 SYNCS.PHASECHK.TRANS64 P0, [R9+URZ], R4 ;  /* 0x00000004090085a7 */ /* 0x000e64000800007f */
[----:B-1----:R-:W-:Y:S05]  /*86a0*/  @!P0 BRA `(.L_x_138) ;  /* 0xfffffffc00f08947 */ /* 0x002fea000383ffff */
[----:B------:R-:W-:Y:S05]  /*86b0*/  BRA `(.L_x_182) ;  /* 0xffffffec00047947 */ /* 0x000fea000383ffff */
.L_x_139:
[----:B0-----:R0:W1:Y:S02]  /*86c0*/  SYNCS.PHASECHK.TRANS64.TRYWAIT P0, [R8+URZ], R5 ;  /* 0x00000005080075a7 */ /* 0x001064000800017f */
[----:B-1----:R-:W-:Y:S05]  /*86d0*/  @!P0 NANOSLEEP.SYNCS 0x989680 ;  /* 0x009896800000895d */ /* 0x002fea0003900000 */
[----:B------:R-:W1:Y:S02]  /*86e0*/  @!P0 SYNCS.PHASECHK.TRANS64 P0, [R8+URZ], R5 ;  /* 0x00000005080085a7 */ /* 0x000e64000800007f */
[----:B-1----:R-:W-:Y:S05]  /*86f0*/  @!P0 BRA `(.L_x_139) ;  /* 0xfffffffc00f08947 */ /* 0x002fea000383ffff */
[----:B------:R-:W-:Y:S05]  /*8700*/  BRA `(.L_x_183) ;  /* 0xffffffec00147947 */ /* 0x000fea000383ffff */
.L_x_140:
[----:B0-----:R0:W1:Y:S02]  /*8710*/  SYNCS.PHASECHK.TRANS64.TRYWAIT P0, [R9+URZ], R4 ;  /* 0x00000004090075a7 */ /* 0x001064000800017f */
[----:B-1----:R-:W-:Y:S05]  /*8720*/  @!P0 NANOSLEEP.SYNCS 0x989680 ;  /* 0x009896800000895d */ /* 0x002fea0003900000 */
[----:B------:R-:W1:Y:S02]  /*8730*/  @!P0 SYNCS.PHASECHK.TRANS64 P0, [R9+URZ], R4 ;  /* 0x00000004090085a7 */ /* 0x000e64000800007f */
[----:B-1----:R-:W-:Y:S05]  /*8740*/  @!P0 BRA `(.L_x_140) ;  /* 0xfffffffc00f08947 */ /* 0x002fea000383ffff */
[----:B------:R-:W-:Y:S05]  /*8750*/  BRA `(.L_x_184) ;  /* 0xffffffec00247947 */ /* 0x000fea000383ffff */
.L_x_141:
[----:B0-----:R0:W1:Y:S02]  /*8760*/  SYNCS.PHASECHK.TRANS64.TRYWAIT P0, [R8+URZ], R5 ;  /* 0x00000005080075a7 */ /* 0x001064000800017f */
[----:B-1----:R-:W-:Y:S05]  /*8770*/  @!P0 NANOSLEEP.SYNCS 0x989680 ;  /* 0x009896800000895d */ /* 0x002fea0003900000 */
[----:B------:R-:W1:Y:S02]  /*8780*/  @!P0 SYNCS.PHASECHK.TRANS64 P0, [R8+URZ], R5 ;  /* 0x00000005080085a7 */ /* 0x000e64000800007f */
[----:B-1----:R-:W-:Y:S05]  /*8790*/  @!P0 BRA `(.L_x_141) ;  /* 0xfffffffc00f08947 */ /* 0x002fea000383ffff */
[----:B------:R-:W-:Y:S05]  /*87a0*/  BRA `(.L_x_185) ;  /* 0xffffffec00347947 */ /* 0x000fea000383ffff */
.L_x_142:
[----:B0-----:R0:W1:Y:S02]  /*87b0*/  SYNCS.PHASECHK.TRANS64.TRYWAIT P0, [R9+URZ], R4 ;  /* 0x00000004090075a7 */ /* 0x001064000800017f */
[----:B-1----:R-:W-:Y:S05]  /*87c0*/  @!P0 NANOSLEEP.SYNCS 0x989680 ;  /* 0x009896800000895d */ /* 0x002fea0003900000 */
[----:B------:R-:W1:Y:S02]  /*87d0*/  @!P0 SYNCS.PHASECHK.TRANS64 P0, [R9+URZ], R4 ;  /* 0x00000004090085a7 */ /* 0x000e64000800007f */
[----:B-1----:R-:W-:Y:S05]  /*87e0*/  @!P0 BRA `(.L_x_142) ;  /* 0xfffffffc00f08947 */ /* 0x002fea000383ffff */
[----:B------:R-:W-:Y:S05]  /*87f0*/  BRA `(.L_x_186) ;  /* 0xffffffec00447947 */ /* 0x000fea000383ffff */
.L_x_143:
[----:B0-----:R0:W1:Y:S02]  /*8800*/  SYNCS.PHASECHK.TRANS64.TRYWAIT P0, [R8+URZ], R5 ;  /* 0x00000005080075a7 */ /* 0x001064000800017f */
[----:B-1----:R-:W-:Y:S05]  /*8810*/  @!P0 NANOSLEEP.SYNCS 0x989680 ;  /* 0x009896800000895d */ /* 0x002fea0003900000 */
[----:B------:R-:W1:Y:S02]  /*8820*/  @!P0 SYNCS.PHASECHK.TRANS64 P0, [R8+URZ], R5 ;  /* 0x00000005080085a7 */ /* 0x000e64000800007f */
[----:B-1----:R-:W-:Y:S05]  /*8830*/  @!P0 BRA `(.L_x_143) ;  /* 0xfffffffc00f08947 */ /* 0x002fea000383ffff */
[----:B------:R-:W-:Y:S05]  /*8840*/  BRA `(.L_x_187) ;  /* 0xffffffec00547947 */ /* 0x000fea000383ffff */
.L_x_144:
[----:B0-----:R0:W1:Y:S02]  /*8850*/  SYNCS.PHASECHK.TRANS64.TRYWAIT P0, [R9+URZ], R4 ;  /* 0x00000004090075a7 */ /* 0x001064000800017f */
[----:B-1----:R-:W-:Y:S05]  /*8860*/  @!P0 NANOSLEEP.SYNCS 0x989680 ;  /* 0x009896800000895d */ /* 0x002fea0003900000 */
[----:B------:R-:W1:Y:S02]  /*8870*/  @!P0 SYNCS.PHASECHK.TRANS64 P0, [R9+URZ], R4 ;  /* 0x00000004090085a7 */ /* 0x000e64000800007f */
[----:B-1----:R-:W-:Y:S05]  /*8880*/  @!P0 BRA `(.L_x_144) ;  /* 0xfffffffc00f08947 */ /* 0x002fea000383ffff */
[----:B------:R-:W-:Y:S05]  /*8890*/  BRA `(.L_x_188) ;  /* 0xffffffec00647947 */ /* 0x000fea000383ffff */
.L_x_145:
[----:B0-----:R0:W1:Y:S02]  /*88a0*/  SYNCS.PHASECHK.TRANS64.TRYWAIT P0, [R8+URZ], R5 ;  /* 0x00000005080075a7 */ /* 0x001064000800017f */
[----:B-1----:R-:W-:Y:S05]  /*88b0*/  @!P0 NANOSLEEP.SYNCS 0x989680 ;  /* 0x009896800000895d */ /* 0x002fea0003900000 */
[----:B------:R-:W1:Y:S02]  /*88c0*/  @!P0 SYNCS.PHASECHK.TRANS64 P0, [R8+URZ], R5 ;  /* 0x00000005080085a7 */ /* 0x000e64000800007f */
[----:B-1----:R-:W-:Y:S05]  /*88d0*/  @!P0 BRA `(.L_x_145) ;  /* 0xfffffffc00f08947 */ /* 0x002fea000383ffff */
[----:B------:R-:W-:Y:S05]  /*88e0*/  BRA `(.L_x_189) ;  /* 0xffffffec00747947 */ /* 0x000fea000383ffff */
.L_x_146:
[----:B0-----:R0:W1:Y:S02]  /*88f0*/  SYNCS.PHASECHK.TRANS64.TRYWAIT P0, [R9+URZ], R4 ;  /* 0x00000004090075a7 */ /* 0x001064000800017f */
[----:B-1----:R-:W-:Y:S05]  /*8900*/  @!P0 NANOSLEEP.SYNCS 0x989680 ;  /* 0x009896800000895d */ /* 0x002fea0003900000 */
[----:B------:R-:W1:Y:S02]  /*8910*/  @!P0 SYNCS.PHASECHK.TRANS64 P0, [R9+URZ], R4 ;  /* 0x00000004090085a7 */ /* 0x000e64000800007f */
[----:B-1----:R-:W-:Y:S05]  /*8920*/  @!P0 BRA `(.L_x_146) ;  /* 0xfffffffc00f08947 */ /* 0x002fea000383ffff */
[----:B------:R-:W-:Y:S05]  /*8930*/  BRA `(.L_x_190) ;  /* 0xffffffec00847947 */ /* 0x000fea000383ffff */
.L_x_147:
[----:B0-----:R0:W1:Y:S02]  /*8940*/  SYNCS.PHASECHK.TRANS64.TRYWAIT P0, [R8+URZ], R5 ;  /* 0x00000005080075a7 */ /* 0x001064000800017f */
[----:B-1----:R-:W-:Y:S05]  /*8950*/  @!P0 NANOSLEEP.SYNCS 0x989680 ;  /* 0x009896800000895d */ /* 0x002fea0003900000 */
[----:B------:R-:W1:Y:S02]  /*8960*/  @!P0 SYNCS.PHASECHK.TRANS64 P0, [R8+URZ], R5 ;  /* 0x00000005080085a7 */ /* 0x000e64000800007f */
[----:B-1----:R-:W-:Y:S05]  /*8970*/  @!P0 BRA `(.L_x_147) ;  /* 0xfffffffc00f08947 */ /* 0x002fea000383ffff */
[----:B------:R-:W-:Y:S05]  /*8980*/  BRA `(.L_x_191) ;  /* 0xffffffec00947947 */ /* 0x000fea000383ffff */
.L_x_148:
[----:B0-----:R0:W1:Y:S02]  /*8990*/  SYNCS.PHASECHK.TRANS64.TRYWAIT P0, [R9+URZ], R4 ;  /* 0x00000004090075a7 */ /* 0x001064000800017f */
[----:B-1----:R-:W-:Y:S05]  /*89a0*/  @!P0 NANOSLEEP.SYNCS 0x989680 ;  /* 0x009896800000895d */ /* 0x002fea0003900000 */
[----:B------:R-:W1:Y:S02]  /*89b0*/  @!P0 SYNCS.PHASECHK.TRANS64 P0, [R9+URZ], R4 ;  /* 0x00000004090085a7 */ /* 0x000e64000800007f */
[----:B-1----:R-:W-:Y:S05]  /*89c0*/  @!P0 BRA `(.L_x_148) ;  /* 0xfffffffc00f08947 */ /* 0x002fea000383ffff */
[----:B------:R-:W-:Y:S05]  /*89d0*/  BRA `(.L_x_192) ;  /* 0xffffffec00a47947 */ /* 0x000fea000383ffff */
.L_x_149:
[----:B0-----:R0:W1:Y:S02]  /*89e0*/  SYNCS.PHASECHK.TRANS64.TRYWAIT P0, [R8+URZ], R5 ;  /* 0x00000005080075a7 */ /* 0x001064000800017f */
[----:B-1----:R-:W-:Y:S05]  /*89f0*/  @!P0 NANOSLEEP.SYNCS 0x989680 ;  /* 0x009896800000895d */ /* 0x002fea0003900000 */
[----:B------:R-:W1:Y:S02]  /*8a00*/  @!P0 SYNCS.PHASECHK.TRANS64 P0, [R8+URZ], R5 ;  /* 0x00000005080085a7 */ /* 0x000e64000800007f */
[----:B-1----:R-:W-:Y:S05]  /*8a10*/  @!P0 BRA `(.L_x_149) ;  /* 0xfffffffc00f08947 */ /* 0x002fea000383ffff */
[----:B------:R-:W-:Y:S05]  /*8a20*/  BRA `(.L_x_193) ;  /* 0xffffffec00b47947 */ /* 0x000fea000383ffff */
.L_x_150:
[----:B0-----:R0:W1:Y:S02]  /*8a30*/  SYNCS.PHASECHK.TRANS64.TRYWAIT P0, [R9+URZ], R4 ;  /* 0x00000004090075a7 */ /* 0x001064000800017f */
[----:B-1----:R-:W-:Y:S05]  /*8a40*/  @!P0 NANOSLEEP.SYNCS 0x989680 ;  /* 0x009896800000895d */ /* 0x002fea0003900000 */
[----:B------:R-:W1:Y:S02]  /*8a50*/  @!P0 SYNCS.PHASECHK.TRANS64 P0, [R9+URZ], R4 ;  /* 0x00000004090085a7 */ /* 0x000e64000800007f */
[----:B-1----:R-:W-:Y:S05]  /*8a60*/  @!P0 BRA `(.L_x_150) ;  /* 0xfffffffc00f08947 */ /* 0x002fea000383ffff */
[----:B------:R-:W-:Y:S05]  /*8a70*/  BRA `(.L_x_194) ;  /* 0xffffffec00c47947 */ /* 0x000fea000383ffff */
.L_x_151:
[----:B0-----:R0:W1:Y:S02]  /*8a80*/  SYNCS.PHASECHK.TRANS64.TRYWAIT P0, [R8+URZ], R5 ;  /* 0x00000005080075a7 */ /* 0x001064000800017f */
[----:B-1----:R-:W-:Y:S05]  /*8a90*/  @!P0 NANOSLEEP.SYNCS 0x989680 ;  /* 0x009896800000895d */ /* 0x002fea0003900000 */
[----:B------:R-:W1:Y:S02]  /*8aa0*/  @!P0 SYNCS.PHASECHK.TRANS64 P0, [R8+URZ], R5 ;  /* 0x00000005080085a7 */ /* 0x000e64000800007f */
[----:B-1----:R-:W-:Y:S05]  /*8ab0*/  @!P0 BRA `(.L_x_151) ;  /* 0xfffffffc00f08947 */ /* 0x002fea000383ffff */
[----:B------:R-:W-:Y:S05]  /*8ac0*/  BRA `(.L_x_195) ;  /* 0xffffffec00d47947 */ /* 0x000fea000383ffff */
.L_x_152:
[----:B0-----:R0:W1:Y:S02]  /*8ad0*/  SYNCS.PHASECHK.TRANS64.TRYWAIT P0, [R9+URZ], R4 ;  /* 0x00000004090075a7 */ /* 0x001064000800017f */
[----:B-1----:R-:W-:Y:S05]  /*8ae0*/  @!P0 NANOSLEEP.SYNCS 0x989680 ;  /* 0x009896800000895d */ /* 0x002fea0003900000 */
[----:B------:R-:W1:Y:S02]  /*8af0*/  @!P0 SYNCS.PHASECHK.TRANS64 P0, [R9+URZ], R4 ;  /* 0x00000004090085a7 */ /* 0x000e64000800007f */
[----:B-1----:R-:W-:Y:S05]  /*8b00*/  @!P0 BRA `(.L_x_152) ;  /* 0xfffffffc00f08947 */ /* 0x002fea000383ffff */
[----:B------:R-:W-:Y:S05]  /*8b10*/  BRA `(.L_x_196) ;  /* 0xffffffec00e47947 */ /* 0x000fea000383ffff */
.L_x_153:
[----:B0-----:R0:W1:Y:S02]  /*8b20*/  SYNCS.PHASECHK.TRANS64.TRYWAIT P0, [R8+URZ], R5 ;  /* 0x00000005080075a7 */ /* 0x001064000800017f */
[----:B-1----:R-:W-:Y:S05]  /*8b30*/  @!P0 NANOSLEEP.SYNCS 0x989680 ;  /* 0x009896800000895d */ /* 0x002fea0003900000 */
[----:B------:R-:W1:Y:S02]  /*8b40*/  @!P0 SYNCS.PHASECHK.TRANS64 P0, [R8+URZ], R5 ;  /* 0x00000005080085a7 */ /* 0x000e64000800007f */
[----:B-1----:R-:W-:Y:S05]  /*8b50*/  @!P0 BRA `(.L_x_153) ;  /* 0xfffffffc00f08947 */ /* 0x002fea000383ffff */
[----:B------:R-:W-:Y:S05]  /*8b60*/  BRA `(.L_x_197) ;  /* 0xffffffec00f47947 */ /* 0x000fea000383ffff */
.L_x_154:
[----:B0-----:R0:W1:Y:S02]  /*8b70*/  SYNCS.PHASECHK.TRANS64.TRYWAIT P0, [R9+URZ], R4 ;  /* 0x00000004090075a7 */ /* 0x001064000800017f */
[----:B-1----:R-:W-:Y:S05]  /*8b80*/  @!P0 NANOSLEEP.SYNCS 0x989680 ;  /* 0x009896800000895d */ /* 0x002fea0003900000 */
[----:B------:R-:W1:Y:S02]  /*8b90*/  @!P0 SYNCS.PHASECHK.TRANS64 P0, [R9+URZ], R4 ;  /* 0x00000004090085a7 */ /* 0x000e64000800007f */
[----:B-1----:R-:W-:Y:S05]  /*8ba0*/  @!P0 BRA `(.L_x_154) ;  /* 0xfffffffc00f08947 */ /* 0x002fea000383ffff */
[----:B------:R-:W-:Y:S05]  /*8bb0*/  BRA `(.L_x_198) ;  /* 0xfffffff000047947 */ /* 0x000fea000383ffff */
.L_x_155:
[----:B0-----:R0:W1:Y:S02]  /*8bc0*/  SYNCS.PHASECHK.TRANS64.TRYWAIT P0, [R8+URZ], R5 ;  /* 0x00000005080075a7 */ /* 0x001064000800017f */
[----:B-1----:R-:W-:Y:S05]  /*8bd0*/  @!P0 NANOSLEEP.SYNCS 0x989680 ;  /* 0x009896800000895d */ /* 0x002fea0003900000 */
[----:B------:R-:W1:Y:S02]  /*8be0*/  @!P0 SYNCS.PHASECHK.TRANS64 P0, [R8+URZ], R5 ;  /* 0x00000005080085a7 */ /* 0x000e64000800007f */
[----:B-1----:R-:W-:Y:S05]  /*8bf0*/  @!P0 BRA `(.L_x_155) ;  /* 0xfffffffc00f08947 */ /* 0x002fea000383ffff */
[----:B------:R-:W-:Y:S05]  /*8c00*/  BRA `(.L_x_199) ;  /* 0xfffffff000147947 */ /* 0x000fea000383ffff */
.L_x_156:
[----:B0-----:R0:W1:Y:S02]  /*8c10*/  SYNCS.PHASECHK.TRANS64.TRYWAIT P0, [R9+URZ], R4 ;  /* 0x00000004090075a7 */ /* 0x001064000800017f */
[----:B-1----:R-:W-:Y:S05]  /*8c20*/  @!P0 NANOSLEEP.SYNCS 0x989680 ;  /* 0x009896800000895d */ /* 0x002fea0003900000 */
[----:B------:R-:W1:Y:S02]  /*8c30*/  @!P0 SYNCS.PHASECHK.TRANS64 P0, [R9+URZ], R4 ;  /* 0x00000004090085a7 */ /* 0x000e64000800007f */
[----:B-1----:R-:W-:Y:S05]  /*8c40*/  @!P0 BRA `(.L_x_156) ;  /* 0xfffffffc00f08947 */ /* 0x002fea000383ffff */
[----:B------:R-:W-:Y:S05]  /*8c50*/  BRA `(.L_x_200) ;  /* 0xfffffff000247947 */ /* 0x000fea000383ffff */
.L_x_157:
[----:B0-----:R0:W1:Y:S02]  /*8c60*/  SYNCS.PHASECHK.TRANS64.TRYWAIT P0, [R8+URZ], R5 ;  /* 0x00000005080075a7 */ /* 0x001064000800017f */
[----:B-1----:R-:W-:Y:S05]  /*8c70*/  @!P0 NANOSLEEP.SYNCS 0x989680 ;  /* 0x009896800000895d */ /* 0x002fea0003900000 */
[----:B------:R-:W1:Y:S02]  /*8c80*/  @!P0 SYNCS.PHASECHK.TRANS64 P0, [R8+URZ], R5 ;  /* 0x00000005080085a7 */ /* 0x000e64000800007f */
[----:B-1----:R-:W-:Y:S05]  /*8c90*/  @!P0 BRA `(.L_x_157) ;  /* 0xfffffffc00f08947 */ /* 0x002fea000383ffff */
[----:B------:R-:W-:Y:S05]  /*8ca0*/  BRA `(.L_x_201) ;  /* 0xfffffff000347947 */ /* 0x000fea000383ffff */
.L_x_158:
[----:B0-----:R0:W1:Y:S02]  /*8cb0*/  SYNCS.PHASECHK.TRANS64.TRYWAIT P0, [R9+URZ], R4 ;  /* 0x00000004090075a7 */ /* 0x001064000800017f */
[----:B-1----:R-:W-:Y:S05]  /*8cc0*/  @!P0 NANOSLEEP.SYNCS 0x989680 ;  /* 0x009896800000895d */ /* 0x002fea0003900000 */
[----:B------:R-:W1:Y:S02]  /*8cd0*/  @!P0 SYNCS.PHASECHK.TRANS64 P0, [R9+URZ], R4 ;  /* 0x00000004090085a7 */ /* 0x000e64000800007f */
[----:B-1----:R-:W-:Y:S05]  /*8ce0*/  @!P0 BRA `(.L_x_158) ;  /* 0xfffffffc00f08947 */ /* 0x002fea000383ffff */
[----:B------:R-:W-:Y:S05]  /*8cf0*/  BRA `(.L_x_202) ;  /* 0xfffffff000447947 */ /* 0x000fea000383ffff */
.L_x_159:
[----:B0-----:R0:W1:Y:S02]  /*8d00*/  SYNCS.PHASECHK.TRANS64.TRYWAIT P0, [R8+URZ], R5 ;  /* 0x00000005080075a7 */ /* 0x001064000800017f */
[----:B-1----:R-:W-:Y:S05]  /*8d10*/  @!P0 NANOSLEEP.SYNCS 0x989680 ;  /* 0x009896800000895d */ /* 0x002fea0003900000 */
[----:B------:R-:W1:Y:S02]  /*8d20*/  @!P0 SYNCS.PHASECHK.TRANS64 P0, [R8+URZ], R5 ;  /* 0x00000005080085a7 */ /* 0x000e64000800007f */
[----:B-1----:R-:W-:Y:S05]  /*8d30*/  @!P0 BRA `(.L_x_159) ;  /* 0xfffffffc00f08947 */ /* 0x002fea000383ffff */
[----:B------:R-:W-:Y:S05]  /*8d40*/  BRA `(.L_x_203) ;  /* 0xfffffff000547947 */ /* 0x000fea000383ffff */
.L_x_160:
[----:B0-----:R0:W1:Y:S02]  /*8d50*/  SYNCS.PHASECHK.TRANS64.TRYWAIT P0, [R9+URZ], R4 ;  /* 0x00000004090075a7 */ /* 0x001064000800017f */
[----:B-1----:R-:W-:Y:S05]  /*8d60*/  @!P0 NANOSLEEP.SYNCS 0x989680 ;  /* 0x009896800000895d */ /* 0x002fea0003900000 */
[----:B------:R-:W1:Y:S02]  /*8d70*/  @!P0 SYNCS.PHASECHK.TRANS64 P0, [R9+URZ], R4 ;  /* 0x00000004090085a7 */ /* 0x000e64000800007f */
[----:B-1----:R-:W-:Y:S05]  /*8d80*/  @!P0 BRA `(.L_x_160) ;  /* 0xfffffffc00f08947 */ /* 0x002fea000383ffff */
[----:B------:R-:W-:Y:S05]  /*8d90*/  BRA `(.L_x_204) ;  /* 0xfffffff000647947 */ /* 0x000fea000383ffff */
.L_x_161:
[----:B0-----:R0:W1:Y:S02]  /*8da0*/  SYNCS.PHASECHK.TRANS64.TRYWAIT P0, [R8+URZ], R5 ;  /* 0x00000005080075a7 */ /* 0x001064000800017f */
[----:B-1----:R-:W-:Y:S05]  /*8db0*/  @!P0 NANOSLEEP.SYNCS 0x989680 ;  /* 0x009896800000895d */ /* 0x002fea0003900000 */
[----:B------:R-:W1:Y:S02]  /*8dc0*/  @!P0 SYNCS.PHASECHK.TRANS64 P0, [R8+URZ], R5 ;  /* 0x00000005080085a7 */ /* 0x000e64000800007f */
[----:B-1----:R-:W-:Y:S05]  /*8dd0*/  @!P0 BRA `(.L_x_161) ;  /* 0xfffffffc00f08947 */ /* 0x002fea000383ffff */
[----:B------:R-:W-:Y:S05]  /*8de0*/  BRA `(.L_x_205) ;  /* 0xfffffff000747947 */ /* 0x000fea000383ffff */
.L_x_162:
[----:B0-----:R0:W1:Y:S02]  /*8df0*/  SYNCS.PHASECHK.TRANS64.TRYWAIT P0, [R9+URZ], R4 ;  /* 0x00000004090075a7 */ /* 0x001064000800017f */
[----:B-1----:R-:W-:Y:S05]  /*8e00*/  @!P0 NANOSLEEP.SYNCS 0x989680 ;  /* 0x009896800000895d */ /* 0x002fea0003900000 */
[----:B------:R-:W1:Y:S02]  /*8e10*/  @!P0 SYNCS.PHASECHK.TRANS64 P0, [R9+URZ], R4 ;  /* 0x00000004090085a7 */ /* 0x000e64000800007f */
[----:B-1----:R-:W-:Y:S05]  /*8e20*/  @!P0 BRA `(.L_x_162) ;  /* 0xfffffffc00f08947 */ /* 0x002fea000383ffff */
[----:B------:R-:W-:Y:S05]  /*8e30*/  BRA `(.L_x_206) ;  /* 0xfffffff000847947 */ /* 0x000fea000383ffff */
.L_x_163:
[----:B0-----:R0:W1:Y:S02]  /*8e40*/  SYNCS.PHASECHK.TRANS64.TRYWAIT P0, [R6+URZ], R5 ;  /* 0x00000005060075a7 */ /* 0x001064000800017f */
[----:B-1----:R-:W-:Y:S05]  /*8e50*/  @!P0 NANOSLEEP.SYNCS 0x989680 ;  /* 0x009896800000895d */ /* 0x002fea0003900000 */
[----:B------:R-:W1:Y:S02]  /*8e60*/  @!P0 SYNCS.PHASECHK.TRANS64 P0, [R6+URZ], R5 ;  /* 0x00000005060085a7 */ /* 0x000e64000800007f */
[----:B-1----:R-:W-:Y:S05]  /*8e70*/  @!P0 BRA `(.L_x_163) ;  /* 0xfffffffc00f08947 */ /* 0x002fea000383ffff */
[----:B------:R-:W-:Y:S05]  /*8e80*/  BRA `(.L_x_207) ;  /* 0xfffffff0008c7947 */ /* 0x000fea000383ffff */
.L_x_208:
[----:B------:R-:W-:-:S00]  /*8e90*/  BRA `(.L_x_208) ;  /* 0xfffffffc00fc7947 */ /* 0x000fc0000383ffff */
[----:B------:R-:W-:-:S00]  /*8ea0*/  NOP ;  /* 0x0000000000007918 */ /* 0x000fc00000000000 */
        /* <DEDUP_REMOVED lines=13> */
.L_x_209:


//--------------------- .nv.shared._ZN7cutlass13device_kernelINS_4gemm6kernel13GemmUniversalIN4cute5tupleIJiiiiEEENS1_10collective13CollectiveMmaINS1_37MainloopSm90TmaGmmaWarpSpecializedFP8ILi37ENS5_IJNS4_1CILi2EEENSA_ILi1EEESC_EEENS1_35KernelTmaWarpSpecializedCooperativeEEENS5_IJNSA_ILi128EEENSA_ILi64EEENSA_ILi32EEEEEENS_12float_e4m3_tENS5_IJlSC_lEEESK_SL_NS4_8TiledMMAINS4_8MMA_AtomIJNS4_4SM904GMMA30MMA_64x64x32_F32E4M3E4M3_SS_TNILNSP_7ScaleInE1ELSR_1EEEEEENS4_6LayoutISD_NS5_IJSC_NSA_ILi0EEESV_EEEEENS5_IJNS4_10UnderscoreESY_SY_EEEEENS4_13SM90_TMA_LOADENS4_14ComposedLayoutINS4_7SwizzleILi1ELi4ELi3EEENS4_18smem_ptr_flag_bitsILi8EEENSU_INS5_IJNSA_ILi8EEESI_EEENS5_IJSI_SC_EEEEEEEvNS4_8identityENS4_23SM90_TMA_LOAD_MULTICASTES1B_vS1C_EENS_8epilogue10collective6detail29Sm90TmaWarpSpecializedAdapterINS1G_15DefaultEpilogueISK_SL_SL_NS1F_6thread17LinearCombinationISK_Li1EffLNS1K_9ScaleType4KindE0ELNS_15FloatRoundStyleE2ESK_EENS1_15EpilogueDefaultEEEEEvvEEEEvNT_6ParamsE --------------------------
	.section	.nv.shared._ZN7cutlass13device_kernelINS_4gemm6kernel13GemmUniversalIN4cute5tupleIJiiiiEEENS1_10collective13CollectiveMmaINS1_37MainloopSm90TmaGmmaWarpSpecializedFP8ILi37ENS5_IJNS4_1CILi2EEENSA_ILi1EEESC_EEENS1_35KernelTmaWarpSpecializedCooperativeEEENS5_IJNSA_ILi128EEENSA_ILi64EEENSA_ILi32EEEEEENS_12float_e4m3_tENS5_IJlSC_lEEESK_SL_NS4_8TiledMMAINS4_8MMA_AtomIJNS4_4SM904GMMA30MMA_64x64x32_F32E4M3E4M3_SS_TNILNSP_7ScaleInE1ELSR_1EEEEEENS4_6LayoutISD_NS5_IJSC_NSA_ILi0EEESV_EEEEENS5_IJNS4_10UnderscoreESY_SY_EEEEENS4_13SM90_TMA_LOADENS4_14ComposedLayoutINS4_7SwizzleILi1ELi4ELi3EEENS4_18smem_ptr_flag_bitsILi8EEENSU_INS5_IJNSA_ILi8EEESI_EEENS5_IJSI_SC_EEEEEEEvNS4_8identityENS4_23SM90_TMA_LOAD_MULTICASTES1B_vS1C_EENS_8epilogue10collective6detail29Sm90TmaWarpSpecializedAdapterINS1G_15DefaultEpilogueISK_SL_SL_NS1F_6thread17LinearCombinationISK_Li1EffLNS1K_9ScaleType4KindE0ELNS_15FloatRoundStyleE2ESK_EENS1_15EpilogueDefaultEEEEEvvEEEEvNT_6ParamsE,"aw",@nobits
	.sectionflags	@""
	.align	16
	.zero		1024


//--------------------- .nv.shared.reserved.0     --------------------------
	.section	.nv.shared.reserved.0,"aw",@nobits
	.weak		__nv_reservedSMEM_offset_0_alias
	.size		__nv_reservedSMEM_offset_0_alias, 0, 0
	.other		__nv_reservedSMEM_offset_0_alias,@"STO_CUDA_RESERVED_SHARED STV_DEFAULT"
__nv_reservedSMEM_offset_0_alias:
	.zero		0


//--------------------- .nv.global                --------------------------
	.section	.nv.global,"aw",@nobits
.nv.global:
	.type		_ZN40_INTERNAL_531b3f13_4_k_cu_c6a660b8_122764cute1_E,@object
	.size		_ZN40_INTERNAL_531b3f13_4_k_cu_c6a660b8_122764cute1_E,(_ZN40_INTERNAL_531b3f13_4_k_cu_c6a660b8_122764cuda3std3__45__cpo6cbeginE - _ZN40_INTERNAL_531b3f13_4_k_cu_c6a660b8_122764cute1_E)
_ZN40_INTERNAL_531b3f13_4_k_cu_c6a660b8_122764cute1_E:
	.zero		1
	.type		_ZN40_INTERNAL_531b3f13_4_k_cu_c6a660b8_122764cuda3std3__45__cpo6cbeginE,@object
	.size		_ZN40_INTERNAL_531b3f13_4_k_cu_c6a660b8_122764cuda3std3__45__cpo6cbeginE,(_ZN40_INTERNAL_531b3f13_4_k_cu_c6a660b8_122764cuda3std3__48in_placeE - _ZN40_INTERNAL_531b3f13_4_k_cu_c6a660b8_122764cuda3std3__45__cpo6cbeginE)
_ZN40_INTERNAL_531b3f13_4_k_cu_c6a660b8_122764cuda3std3__45__cpo6cbeginE:
	.zero		1
	.type		_ZN40_INTERNAL_531b3f13_4_k_cu_c6a660b8_122764cuda3std3__48in_placeE,@object
	.size		_ZN40_INTERNAL_531b3f13_4_k_cu_c6a660b8_122764cuda3std3__48in_placeE,(_ZN40_INTERNAL_531b3f13_4_k_cu_c6a660b8_122764cuda3std6ranges3__45__cpo9iter_moveE - _ZN40_INTERNAL_531b3f13_4_k_cu_c6a660b8_122764cuda3std3__48in_placeE)
_ZN40_INTERNAL_531b3f13_4_k_cu_c6a660b8_122764cuda3std3__48in_placeE:
	.zero		1
	.type		_ZN40_INTERNAL_531b3f13_4_k_cu_c6a660b8_122764cuda3std6ranges3__45__cpo9iter_moveE,@object
	.size		_ZN40_INTERNAL_531b3f13_4_k_cu_c6a660b8_122764cuda3std6ranges3__45__cpo9iter_moveE,(_ZN40_INTERNAL_531b3f13_4_k_cu_c6a660b8_122764cuda3std3__45__cpo5beginE - _ZN40_INTERNAL_531b3f13_4_k_cu_c6a660b8_122764cuda3std6ranges3__45__cpo9iter_moveE)
_ZN40_INTERNAL_531b3f13_4_k_cu_c6a660b8_122764cuda3std6ranges3__45__cpo9iter_moveE:
	.zero		1
	.type		_ZN40_INTERNAL_531b3f13_4_k_cu_c6a660b8_122764cuda3std3__45__cpo5beginE,@object
	.size		_ZN40_INTERNAL_531b3f13_4_k_cu_c6a660b8_122764cuda3std3__45__cpo5beginE,(_ZN40_INTERNAL_531b3f13_4_k_cu_c6a660b8_122764cuda3std3__442_GLOBAL__N__531b3f13_4_k_cu_c6a660b8_122766ignoreE - _ZN40_INTERNAL_531b3f13_4_k_cu_c6a660b8_122764cuda3std3__45__cpo5beginE)
_ZN40_INTERNAL_531b3f13_4_k_cu_c6a660b8_122764cuda3std3__45__cpo5beginE:
	.zero		1
	.type		_ZN40_INTERNAL_531b3f13_4_k_cu_c6a660b8_122764cuda3std3__442_GLOBAL__N__531b3f13_4_k_cu_c6a660b8_122766ignoreE,@object
	.size		_ZN40_INTERNAL_531b3f13_4_k_cu_c6a660b8_122764cuda3std3__442_GLOBAL__N__531b3f13_4_k_cu_c6a660b8_122766ignoreE,(_ZN40_INTERNAL_531b3f13_4_k_cu_c6a660b8_122764cute7productE - _ZN40_INTERNAL_531b3f13_4_k_cu_c6a660b8_122764cuda3std3__442_GLOBAL__N__531b3f13_4_k_cu_c6a660b8_122766ignoreE)
_ZN40_INTERNAL_531b3f13_4_k_cu_c6a660b8_122764cuda3std3__442_GLOBAL__N__531b3f13_4_k_cu_c6a660b8_122766ignoreE:
	.zero		1
	.type		_ZN40_INTERNAL_531b3f13_4_k_cu_c6a660b8_122764cute7productE,@object
	.size		_ZN40_INTERNAL_531b3f13_4_k_cu_c6a660b8_122764cute7productE,(_ZN40_INTERNAL_531b3f13_4_k_cu_c6a660b8_122764cuda3std3__45__cpo3endE - _ZN40_INTERNAL_531b3f13_4_k_cu_c6a660b8_122764cute7productE)
_ZN40_INTERNAL_531b3f13_4_k_cu_c6a660b8_122764cute7productE:
	.zero		1
	.type		_ZN40_INTERNAL_531b3f13_4_k_cu_c6a660b8_122764cuda3std3__45__cpo3endE,@object
	.size		_ZN40_INTERNAL_531b3f13_4_k_cu_c6a660b8_122764cuda3std3__45__cpo3endE,(_ZN40_INTERNAL_531b3f13_4_k_cu_c6a660b8_122764cuda3std3__419piecewise_constructE - _ZN40_INTERNAL_531b3f13_4_k_cu_c6a660b8_122764cuda3std3__45__cpo3endE)
_ZN40_INTERNAL_531b3f13_4_k_cu_c6a660b8_122764cuda3std3__45__cpo3endE:
	.zero		1
	.type		_ZN40_INTERNAL_531b3f13_4_k_cu_c6a660b8_122764cuda3std3__419piecewise_constructE,@object
	.size		_ZN40_INTERNAL_531b3f13_4_k_cu_c6a660b8_122764cuda3std3__419piecewise_constructE,(_ZN40_INTERNAL_531b3f13_4_k_cu_c6a660b8_122764cuda3std3__45__cpo4cendE - _ZN40_INTERNAL_531b3f13_4_k_cu_c6a660b8_122764cuda3std3__419piecewise_constructE)
_ZN40_INTERNAL_531b3f13_4_k_cu_c6a660b8_122764cuda3std3__419piecewise_constructE:
	.zero		1
	.type		_ZN40_INTERNAL_531b3f13_4_k_cu_c6a660b8_122764cuda3std3__45__cpo4cendE,@object
	.size		_ZN40_INTERNAL_531b3f13_4_k_cu_c6a660b8_122764cuda3std3__45__cpo4cendE,(_ZN40_INTERNAL_531b3f13_4_k_cu_c6a660b8_122764cuda3std6ranges3__45__cpo4swapE - _ZN40_INTERNAL_531b3f13_4_k_cu_c6a660b8_122764cuda3std3__45__cpo4cendE)
_ZN40_INTERNAL_531b3f13_4_k_cu_c6a660b8_122764cuda3std3__45__cpo4cendE:
	.zero		1
	.type		_ZN40_INTERNAL_531b3f13_4_k_cu_c6a660b8_122764cuda3std6ranges3__45__cpo4swapE,@object
	.size		_ZN40_INTERNAL_531b3f13_4_k_cu_c6a660b8_122764cuda3std6ranges3__45__cpo4swapE,(.L_7 - _ZN40_INTERNAL_531b3f13_4_k_cu_c6a660b8_122764cuda3std6ranges3__45__cpo4swapE)
_ZN40_INTERNAL_531b3f13_4_k_cu_c6a660b8_122764cuda3std6ranges3__45__cpo4swapE:
	.zero		1
.L_7:


//--------------------- .nv.constant0._ZN7cutlass13device_kernelINS_4gemm6kernel13GemmUniversalIN4cute5tupleIJiiiiEEENS1_10collective13CollectiveMmaINS1_37MainloopSm90TmaGmmaWarpSpecializedFP8ILi37ENS5_IJNS4_1CILi2EEENSA_ILi1EEESC_EEENS1_35KernelTmaWarpSpecializedCooperativeEEENS5_IJNSA_ILi128EEENSA_ILi64EEENSA_ILi32EEEEEENS_12float_e4m3_tENS5_IJlSC_lEEESK_SL_NS4_8TiledMMAINS4_8MMA_AtomIJNS4_4SM904GMMA30MMA_64x64x32_F32E4M3E4M3_SS_TNILNSP_7ScaleInE1ELSR_1EEEEEENS4_6LayoutISD_NS5_IJSC_NSA_ILi0EEESV_EEEEENS5_IJNS4_10UnderscoreESY_SY_EEEEENS4_13SM90_TMA_LOADENS4_14ComposedLayoutINS4_7SwizzleILi1ELi4ELi3EEENS4_18smem_ptr_flag_bitsILi8EEENSU_INS5_IJNSA_ILi8EEESI_EEENS5_IJSI_SC_EEEEEEEvNS4_8identityENS4_23SM90_TMA_LOAD_MULTICASTES1B_vS1C_EENS_8epilogue10collective6detail29Sm90TmaWarpSpecializedAdapterINS1G_15DefaultEpilogueISK_SL_SL_NS1F_6thread17LinearCombinationISK_Li1EffLNS1K_9ScaleType4KindE0ELNS_15FloatRoundStyleE2ESK_EENS1_15EpilogueDefaultEEEEEvvEEEEvNT_6ParamsE --------------------------
	.section	.nv.constant0._ZN7cutlass13device_kernelINS_4gemm6kernel13GemmUniversalIN4cute5tupleIJiiiiEEENS1_10collective13CollectiveMmaINS1_37MainloopSm90TmaGmmaWarpSpecializedFP8ILi37ENS5_IJNS4_1CILi2EEENSA_ILi1EEESC_EEENS1_35KernelTmaWarpSpecializedCooperativeEEENS5_IJNSA_ILi128EEENSA_ILi64EEENSA_ILi32EEEEEENS_12float_e4m3_tENS5_IJlSC_lEEESK_SL_NS4_8TiledMMAINS4_8MMA_AtomIJNS4_4SM904GMMA30MMA_64x64x32_F32E4M3E4M3_SS_TNILNSP_7ScaleInE1ELSR_1EEEEEENS4_6LayoutISD_NS5_IJSC_NSA_ILi0EEESV_EEEEENS5_IJNS4_10UnderscoreESY_SY_EEEEENS4_13SM90_TMA_LOADENS4_14ComposedLayoutINS4_7SwizzleILi1ELi4ELi3EEENS4_18smem_ptr_flag_bitsILi8EEENSU_INS5_IJNSA_ILi8EEESI_EEENS5_IJSI_SC_EEEEEEEvNS4_8identityENS4_23SM90_TMA_LOAD_MULTICASTES1B_vS1C_EENS_8epilogue10collective6detail29Sm90TmaWarpSpecializedAdapterINS1G_15DefaultEpilogueISK_SL_SL_NS1F_6thread17LinearCombinationISK_Li1EffLNS1K_9ScaleType4KindE0ELNS_15FloatRoundStyleE2ESK_EENS1_15EpilogueDefaultEEEEEvvEEEEvNT_6ParamsE,"a",@progbits
	.sectionflags	@""
	.align	4
.nv.constant0._ZN7cutlass13device_kernelINS_4gemm6kernel13GemmUniversalIN4cute5tupleIJiiiiEEENS1_10collective13CollectiveMmaINS1_37MainloopSm90TmaGmmaWarpSpecializedFP8ILi37ENS5_IJNS4_1CILi2EEENSA_ILi1EEESC_EEENS1_35KernelTmaWarpSpecializedCooperativeEEENS5_IJNSA_ILi128EEENSA_ILi64EEENSA_ILi32EEEEEENS_12float_e4m3_tENS5_IJlSC_lEEESK_SL_NS4_8TiledMMAINS4_8MMA_AtomIJNS4_4SM904GMMA30MMA_64x64x32_F32E4M3E4M3_SS_TNILNSP_7ScaleInE1ELSR_1EEEEEENS4_6LayoutISD_NS5_IJSC_NSA_ILi0EEESV_EEEEENS5_IJNS4_10UnderscoreESY_SY_EEEEENS4_13SM90_TMA_LOADENS4_14ComposedLayoutINS4_7SwizzleILi1ELi4ELi3EEENS4_18smem_ptr_flag_bitsILi8EEENSU_INS5_IJNSA_ILi8EEESI_EEENS5_IJSI_SC_EEEEEEEvNS4_8identityENS4_23SM90_TMA_LOAD_MULTICASTES1B_vS1C_EENS_8epilogue10collective6detail29Sm90TmaWarpSpecializedAdapterINS1G_15DefaultEpilogueISK_SL_SL_NS1F_6thread17LinearCombinationISK_Li1EffLNS1K_9ScaleType4KindE0ELNS_15FloatRoundStyleE2ESK_EENS1_15EpilogueDefaultEEEEEvvEEEEvNT_6ParamsE:
	.zero		1664


//--------------------- SYMBOLS --------------------------

	.type		.nv.reservedSmem.offset0,@object
	.size		.nv.reservedSmem.offset0,0x4
